//
// Generated by NVIDIA NVVM Compiler
//
// Compiler Build ID: CL-36424714
// Cuda compilation tools, release 13.0, V13.0.88
// Based on NVVM 20.0.0
//

.version 9.0
.target sm_100
.address_size 64

	// .globl	_Z7kernel2ILi16EEviiifPK6__halfS2_fPf
// _ZZ7kernel2ILi16EEviiifPK6__halfS2_fPfE2As has been demoted
// _ZZ7kernel2ILi16EEviiifPK6__halfS2_fPfE2Bs has been demoted
// _ZZ7kernel2ILi32EEviiifPK6__halfS2_fPfE2As has been demoted
// _ZZ7kernel2ILi32EEviiifPK6__halfS2_fPfE2Bs has been demoted

.visible .entry _Z7kernel2ILi16EEviiifPK6__halfS2_fPf(
	.param .u32 _Z7kernel2ILi16EEviiifPK6__halfS2_fPf_param_0,
	.param .u32 _Z7kernel2ILi16EEviiifPK6__halfS2_fPf_param_1,
	.param .u32 _Z7kernel2ILi16EEviiifPK6__halfS2_fPf_param_2,
	.param .f32 _Z7kernel2ILi16EEviiifPK6__halfS2_fPf_param_3,
	.param .u64 .ptr .align 1 _Z7kernel2ILi16EEviiifPK6__halfS2_fPf_param_4,
	.param .u64 .ptr .align 1 _Z7kernel2ILi16EEviiifPK6__halfS2_fPf_param_5,
	.param .f32 _Z7kernel2ILi16EEviiifPK6__halfS2_fPf_param_6,
	.param .u64 .ptr .align 1 _Z7kernel2ILi16EEviiifPK6__halfS2_fPf_param_7
)
{
	.reg .pred 	%p<26>;
	.reg .b16 	%rs<127>;
	.reg .b32 	%r<66>;
	.reg .b32 	%f<164>;
	.reg .b64 	%rd<21>;
	.reg .b64 	%fd<7>;
	// demoted variable
	.shared .align 2 .b8 _ZZ7kernel2ILi16EEviiifPK6__halfS2_fPfE2As[512];
	// demoted variable
	.shared .align 2 .b8 _ZZ7kernel2ILi16EEviiifPK6__halfS2_fPfE2Bs[512];
	ld.param.u32 	%r34, [_Z7kernel2ILi16EEviiifPK6__halfS2_fPf_param_0];
	ld.param.u32 	%r35, [_Z7kernel2ILi16EEviiifPK6__halfS2_fPf_param_1];
	ld.param.u32 	%r36, [_Z7kernel2ILi16EEviiifPK6__halfS2_fPf_param_2];
	ld.param.u64 	%rd5, [_Z7kernel2ILi16EEviiifPK6__halfS2_fPf_param_4];
	ld.param.u64 	%rd6, [_Z7kernel2ILi16EEviiifPK6__halfS2_fPf_param_5];
	cvta.to.global.u64 	%rd1, %rd6;
	cvta.to.global.u64 	%rd2, %rd5;
	mov.u32 	%r37, %ctaid.y;
	mov.u32 	%r38, %ntid.y;
	mov.u32 	%r1, %tid.y;
	mad.lo.s32 	%r2, %r37, %r38, %r1;
	mov.u32 	%r39, %ctaid.x;
	mov.u32 	%r40, %ntid.x;
	mov.u32 	%r3, %tid.x;
	mad.lo.s32 	%r4, %r39, %r40, %r3;
	bar.sync 	0;
	setp.lt.s32 	%p1, %r36, 1;
	mov.f32 	%f163, 0f00000000;
	@%p1 bra 	$L__BB0_25;
	shl.b32 	%r42, %r1, 5;
	mov.u32 	%r43, _ZZ7kernel2ILi16EEviiifPK6__halfS2_fPfE2As;
	add.s32 	%r5, %r43, %r42;
	shl.b32 	%r44, %r3, 1;
	add.s32 	%r6, %r5, %r44;
	mul.lo.s32 	%r7, %r36, %r2;
	mov.u32 	%r45, _ZZ7kernel2ILi16EEviiifPK6__halfS2_fPfE2Bs;
	add.s32 	%r9, %r45, %r44;
	add.s32 	%r8, %r9, %r42;
	add.s32 	%r10, %r36, -1;
	setp.lt.u32 	%p2, %r36, 17;
	mov.f32 	%f163, 0f00000000;
	mov.b32 	%r65, 0;
	@%p2 bra 	$L__BB0_17;
	shr.u32 	%r47, %r10, 4;
	add.s32 	%r48, %r47, 1;
	add.s32 	%r49, %r1, 16;
	mad.lo.s32 	%r62, %r35, %r49, %r4;
	shl.b32 	%r12, %r35, 5;
	mad.lo.s32 	%r61, %r1, %r35, %r4;
	add.s32 	%r59, %r3, %r7;
	and.b32  	%r50, %r48, 536870910;
	neg.s32 	%r58, %r50;
	mov.f32 	%f163, 0f00000000;
	mov.b32 	%r64, 16;
	mov.u32 	%r60, %r3;
	mov.u32 	%r63, %r1;
$L__BB0_3:
	setp.ge.s32 	%p3, %r2, %r34;
	mul.wide.s32 	%rd7, %r59, 2;
	add.s64 	%rd8, %rd2, %rd7;
	add.s64 	%rd3, %rd8, 32;
	setp.ge.s32 	%p4, %r60, %r36;
	or.pred  	%p5, %p3, %p4;
	@%p5 bra 	$L__BB0_5;
	ld.global.u16 	%rs121, [%rd3+-32];
	bra.uni 	$L__BB0_6;
$L__BB0_5:
	mov.f64 	%fd1, 0d0000000000000000;
	// begin inline asm
	{  cvt.rn.f16.f64 %rs121, %fd1;}

	// end inline asm
$L__BB0_6:
	setp.ge.s32 	%p6, %r4, %r35;
	st.shared.u16 	[%r6], %rs121;
	setp.ge.s32 	%p7, %r63, %r36;
	or.pred  	%p8, %p6, %p7;
	@%p8 bra 	$L__BB0_8;
	mul.wide.s32 	%rd9, %r61, 2;
	add.s64 	%rd10, %rd1, %rd9;
	ld.global.u16 	%rs122, [%rd10];
	bra.uni 	$L__BB0_9;
$L__BB0_8:
	mov.f64 	%fd2, 0d0000000000000000;
	// begin inline asm
	{  cvt.rn.f16.f64 %rs122, %fd2;}

	// end inline asm
$L__BB0_9:
	setp.lt.s32 	%p9, %r2, %r34;
	st.shared.u16 	[%r8], %rs122;
	bar.sync 	0;
	ld.shared.u16 	%rs21, [%r5];
	// begin inline asm
	{  cvt.f32.f16 %f14, %rs21;}

	// end inline asm
	ld.shared.u16 	%rs22, [%r9];
	// begin inline asm
	{  cvt.f32.f16 %f15, %rs22;}

	// end inline asm
	fma.rn.f32 	%f46, %f14, %f15, %f163;
	ld.shared.u16 	%rs23, [%r5+2];
	// begin inline asm
	{  cvt.f32.f16 %f16, %rs23;}

	// end inline asm
	ld.shared.u16 	%rs24, [%r9+32];
	// begin inline asm
	{  cvt.f32.f16 %f17, %rs24;}

	// end inline asm
	fma.rn.f32 	%f47, %f16, %f17, %f46;
	ld.shared.u16 	%rs25, [%r5+4];
	// begin inline asm
	{  cvt.f32.f16 %f18, %rs25;}

	// end inline asm
	ld.shared.u16 	%rs26, [%r9+64];
	// begin inline asm
	{  cvt.f32.f16 %f19, %rs26;}

	// end inline asm
	fma.rn.f32 	%f48, %f18, %f19, %f47;
	ld.shared.u16 	%rs27, [%r5+6];
	// begin inline asm
	{  cvt.f32.f16 %f20, %rs27;}

	// end inline asm
	ld.shared.u16 	%rs28, [%r9+96];
	// begin inline asm
	{  cvt.f32.f16 %f21, %rs28;}

	// end inline asm
	fma.rn.f32 	%f49, %f20, %f21, %f48;
	ld.shared.u16 	%rs29, [%r5+8];
	// begin inline asm
	{  cvt.f32.f16 %f22, %rs29;}

	// end inline asm
	ld.shared.u16 	%rs30, [%r9+128];
	// begin inline asm
	{  cvt.f32.f16 %f23, %rs30;}

	// end inline asm
	fma.rn.f32 	%f50, %f22, %f23, %f49;
	ld.shared.u16 	%rs31, [%r5+10];
	// begin inline asm
	{  cvt.f32.f16 %f24, %rs31;}

	// end inline asm
	ld.shared.u16 	%rs32, [%r9+160];
	// begin inline asm
	{  cvt.f32.f16 %f25, %rs32;}

	// end inline asm
	fma.rn.f32 	%f51, %f24, %f25, %f50;
	ld.shared.u16 	%rs33, [%r5+12];
	// begin inline asm
	{  cvt.f32.f16 %f26, %rs33;}

	// end inline asm
	ld.shared.u16 	%rs34, [%r9+192];
	// begin inline asm
	{  cvt.f32.f16 %f27, %rs34;}

	// end inline asm
	fma.rn.f32 	%f52, %f26, %f27, %f51;
	ld.shared.u16 	%rs35, [%r5+14];
	// begin inline asm
	{  cvt.f32.f16 %f28, %rs35;}

	// end inline asm
	ld.shared.u16 	%rs36, [%r9+224];
	// begin inline asm
	{  cvt.f32.f16 %f29, %rs36;}

	// end inline asm
	fma.rn.f32 	%f53, %f28, %f29, %f52;
	ld.shared.u16 	%rs37, [%r5+16];
	// begin inline asm
	{  cvt.f32.f16 %f30, %rs37;}

	// end inline asm
	ld.shared.u16 	%rs38, [%r9+256];
	// begin inline asm
	{  cvt.f32.f16 %f31, %rs38;}

	// end inline asm
	fma.rn.f32 	%f54, %f30, %f31, %f53;
	ld.shared.u16 	%rs39, [%r5+18];
	// begin inline asm
	{  cvt.f32.f16 %f32, %rs39;}

	// end inline asm
	ld.shared.u16 	%rs40, [%r9+288];
	// begin inline asm
	{  cvt.f32.f16 %f33, %rs40;}

	// end inline asm
	fma.rn.f32 	%f55, %f32, %f33, %f54;
	ld.shared.u16 	%rs41, [%r5+20];
	// begin inline asm
	{  cvt.f32.f16 %f34, %rs41;}

	// end inline asm
	ld.shared.u16 	%rs42, [%r9+320];
	// begin inline asm
	{  cvt.f32.f16 %f35, %rs42;}

	// end inline asm
	fma.rn.f32 	%f56, %f34, %f35, %f55;
	ld.shared.u16 	%rs43, [%r5+22];
	// begin inline asm
	{  cvt.f32.f16 %f36, %rs43;}

	// end inline asm
	ld.shared.u16 	%rs44, [%r9+352];
	// begin inline asm
	{  cvt.f32.f16 %f37, %rs44;}

	// end inline asm
	fma.rn.f32 	%f57, %f36, %f37, %f56;
	ld.shared.u16 	%rs45, [%r5+24];
	// begin inline asm
	{  cvt.f32.f16 %f38, %rs45;}

	// end inline asm
	ld.shared.u16 	%rs46, [%r9+384];
	// begin inline asm
	{  cvt.f32.f16 %f39, %rs46;}

	// end inline asm
	fma.rn.f32 	%f58, %f38, %f39, %f57;
	ld.shared.u16 	%rs47, [%r5+26];
	// begin inline asm
	{  cvt.f32.f16 %f40, %rs47;}

	// end inline asm
	ld.shared.u16 	%rs48, [%r9+416];
	// begin inline asm
	{  cvt.f32.f16 %f41, %rs48;}

	// end inline asm
	fma.rn.f32 	%f59, %f40, %f41, %f58;
	ld.shared.u16 	%rs49, [%r5+28];
	// begin inline asm
	{  cvt.f32.f16 %f42, %rs49;}

	// end inline asm
	ld.shared.u16 	%rs50, [%r9+448];
	// begin inline asm
	{  cvt.f32.f16 %f43, %rs50;}

	// end inline asm
	fma.rn.f32 	%f60, %f42, %f43, %f59;
	ld.shared.u16 	%rs51, [%r5+30];
	// begin inline asm
	{  cvt.f32.f16 %f44, %rs51;}

	// end inline asm
	ld.shared.u16 	%rs52, [%r9+480];
	// begin inline asm
	{  cvt.f32.f16 %f45, %rs52;}

	// end inline asm
	fma.rn.f32 	%f2, %f44, %f45, %f60;
	bar.sync 	0;
	add.s32 	%r51, %r60, 16;
	setp.lt.s32 	%p10, %r51, %r36;
	and.pred  	%p11, %p9, %p10;
	@%p11 bra 	$L__BB0_11;
	mov.f64 	%fd3, 0d0000000000000000;
	// begin inline asm
	{  cvt.rn.f16.f64 %rs123, %fd3;}

	// end inline asm
	bra.uni 	$L__BB0_12;
$L__BB0_11:
	ld.global.u16 	%rs123, [%rd3];
$L__BB0_12:
	setp.lt.s32 	%p12, %r4, %r35;
	st.shared.u16 	[%r6], %rs123;
	add.s32 	%r52, %r63, 16;
	setp.lt.s32 	%p13, %r52, %r36;
	and.pred  	%p14, %p12, %p13;
	@%p14 bra 	$L__BB0_14;
	mov.f64 	%fd4, 0d0000000000000000;
	// begin inline asm
	{  cvt.rn.f16.f64 %rs124, %fd4;}

	// end inline asm
	bra.uni 	$L__BB0_15;
$L__BB0_14:
	mul.wide.s32 	%rd11, %r62, 2;
	add.s64 	%rd12, %rd1, %rd11;
	ld.global.u16 	%rs124, [%rd12];
$L__BB0_15:
	st.shared.u16 	[%r8], %rs124;
	bar.sync 	0;
	ld.shared.u16 	%rs55, [%r5];
	// begin inline asm
	{  cvt.f32.f16 %f61, %rs55;}

	// end inline asm
	ld.shared.u16 	%rs56, [%r9];
	// begin inline asm
	{  cvt.f32.f16 %f62, %rs56;}

	// end inline asm
	fma.rn.f32 	%f93, %f61, %f62, %f2;
	ld.shared.u16 	%rs57, [%r5+2];
	// begin inline asm
	{  cvt.f32.f16 %f63, %rs57;}

	// end inline asm
	ld.shared.u16 	%rs58, [%r9+32];
	// begin inline asm
	{  cvt.f32.f16 %f64, %rs58;}

	// end inline asm
	fma.rn.f32 	%f94, %f63, %f64, %f93;
	ld.shared.u16 	%rs59, [%r5+4];
	// begin inline asm
	{  cvt.f32.f16 %f65, %rs59;}

	// end inline asm
	ld.shared.u16 	%rs60, [%r9+64];
	// begin inline asm
	{  cvt.f32.f16 %f66, %rs60;}

	// end inline asm
	fma.rn.f32 	%f95, %f65, %f66, %f94;
	ld.shared.u16 	%rs61, [%r5+6];
	// begin inline asm
	{  cvt.f32.f16 %f67, %rs61;}

	// end inline asm
	ld.shared.u16 	%rs62, [%r9+96];
	// begin inline asm
	{  cvt.f32.f16 %f68, %rs62;}

	// end inline asm
	fma.rn.f32 	%f96, %f67, %f68, %f95;
	ld.shared.u16 	%rs63, [%r5+8];
	// begin inline asm
	{  cvt.f32.f16 %f69, %rs63;}

	// end inline asm
	ld.shared.u16 	%rs64, [%r9+128];
	// begin inline asm
	{  cvt.f32.f16 %f70, %rs64;}

	// end inline asm
	fma.rn.f32 	%f97, %f69, %f70, %f96;
	ld.shared.u16 	%rs65, [%r5+10];
	// begin inline asm
	{  cvt.f32.f16 %f71, %rs65;}

	// end inline asm
	ld.shared.u16 	%rs66, [%r9+160];
	// begin inline asm
	{  cvt.f32.f16 %f72, %rs66;}

	// end inline asm
	fma.rn.f32 	%f98, %f71, %f72, %f97;
	ld.shared.u16 	%rs67, [%r5+12];
	// begin inline asm
	{  cvt.f32.f16 %f73, %rs67;}

	// end inline asm
	ld.shared.u16 	%rs68, [%r9+192];
	// begin inline asm
	{  cvt.f32.f16 %f74, %rs68;}

	// end inline asm
	fma.rn.f32 	%f99, %f73, %f74, %f98;
	ld.shared.u16 	%rs69, [%r5+14];
	// begin inline asm
	{  cvt.f32.f16 %f75, %rs69;}

	// end inline asm
	ld.shared.u16 	%rs70, [%r9+224];
	// begin inline asm
	{  cvt.f32.f16 %f76, %rs70;}

	// end inline asm
	fma.rn.f32 	%f100, %f75, %f76, %f99;
	ld.shared.u16 	%rs71, [%r5+16];
	// begin inline asm
	{  cvt.f32.f16 %f77, %rs71;}

	// end inline asm
	ld.shared.u16 	%rs72, [%r9+256];
	// begin inline asm
	{  cvt.f32.f16 %f78, %rs72;}

	// end inline asm
	fma.rn.f32 	%f101, %f77, %f78, %f100;
	ld.shared.u16 	%rs73, [%r5+18];
	// begin inline asm
	{  cvt.f32.f16 %f79, %rs73;}

	// end inline asm
	ld.shared.u16 	%rs74, [%r9+288];
	// begin inline asm
	{  cvt.f32.f16 %f80, %rs74;}

	// end inline asm
	fma.rn.f32 	%f102, %f79, %f80, %f101;
	ld.shared.u16 	%rs75, [%r5+20];
	// begin inline asm
	{  cvt.f32.f16 %f81, %rs75;}

	// end inline asm
	ld.shared.u16 	%rs76, [%r9+320];
	// begin inline asm
	{  cvt.f32.f16 %f82, %rs76;}

	// end inline asm
	fma.rn.f32 	%f103, %f81, %f82, %f102;
	ld.shared.u16 	%rs77, [%r5+22];
	// begin inline asm
	{  cvt.f32.f16 %f83, %rs77;}

	// end inline asm
	ld.shared.u16 	%rs78, [%r9+352];
	// begin inline asm
	{  cvt.f32.f16 %f84, %rs78;}

	// end inline asm
	fma.rn.f32 	%f104, %f83, %f84, %f103;
	ld.shared.u16 	%rs79, [%r5+24];
	// begin inline asm
	{  cvt.f32.f16 %f85, %rs79;}

	// end inline asm
	ld.shared.u16 	%rs80, [%r9+384];
	// begin inline asm
	{  cvt.f32.f16 %f86, %rs80;}

	// end inline asm
	fma.rn.f32 	%f105, %f85, %f86, %f104;
	ld.shared.u16 	%rs81, [%r5+26];
	// begin inline asm
	{  cvt.f32.f16 %f87, %rs81;}

	// end inline asm
	ld.shared.u16 	%rs82, [%r9+416];
	// begin inline asm
	{  cvt.f32.f16 %f88, %rs82;}

	// end inline asm
	fma.rn.f32 	%f106, %f87, %f88, %f105;
	ld.shared.u16 	%rs83, [%r5+28];
	// begin inline asm
	{  cvt.f32.f16 %f89, %rs83;}

	// end inline asm
	ld.shared.u16 	%rs84, [%r9+448];
	// begin inline asm
	{  cvt.f32.f16 %f90, %rs84;}

	// end inline asm
	fma.rn.f32 	%f107, %f89, %f90, %f106;
	ld.shared.u16 	%rs85, [%r5+30];
	// begin inline asm
	{  cvt.f32.f16 %f91, %rs85;}

	// end inline asm
	ld.shared.u16 	%rs86, [%r9+480];
	// begin inline asm
	{  cvt.f32.f16 %f92, %rs86;}

	// end inline asm
	fma.rn.f32 	%f163, %f91, %f92, %f107;
	bar.sync 	0;
	add.s32 	%r64, %r64, 32;
	add.s32 	%r63, %r63, 32;
	add.s32 	%r62, %r62, %r12;
	add.s32 	%r61, %r61, %r12;
	add.s32 	%r60, %r60, 32;
	add.s32 	%r59, %r59, 32;
	add.s32 	%r58, %r58, 2;
	setp.ne.s32 	%p15, %r58, 0;
	@%p15 bra 	$L__BB0_3;
	add.s32 	%r65, %r64, -16;
$L__BB0_17:
	and.b32  	%r53, %r10, 16;
	setp.ne.s32 	%p16, %r53, 0;
	@%p16 bra 	$L__BB0_25;
	setp.lt.s32 	%p17, %r2, %r34;
	add.s32 	%r32, %r65, %r3;
	setp.lt.s32 	%p18, %r32, %r36;
	and.pred  	%p19, %p17, %p18;
	@%p19 bra 	$L__BB0_20;
	mov.f64 	%fd5, 0d0000000000000000;
	// begin inline asm
	{  cvt.rn.f16.f64 %rs125, %fd5;}

	// end inline asm
	bra.uni 	$L__BB0_21;
$L__BB0_20:
	add.s32 	%r55, %r32, %r7;
	mul.wide.s32 	%rd13, %r55, 2;
	add.s64 	%rd14, %rd2, %rd13;
	ld.global.u16 	%rs125, [%rd14];
$L__BB0_21:
	setp.lt.s32 	%p20, %r4, %r35;
	st.shared.u16 	[%r6], %rs125;
	add.s32 	%r33, %r65, %r1;
	setp.lt.s32 	%p21, %r33, %r36;
	and.pred  	%p22, %p20, %p21;
	@%p22 bra 	$L__BB0_23;
	mov.f64 	%fd6, 0d0000000000000000;
	// begin inline asm
	{  cvt.rn.f16.f64 %rs126, %fd6;}

	// end inline asm
	bra.uni 	$L__BB0_24;
$L__BB0_23:
	mad.lo.s32 	%r56, %r33, %r35, %r4;
	mul.wide.s32 	%rd15, %r56, 2;
	add.s64 	%rd16, %rd1, %rd15;
	ld.global.u16 	%rs126, [%rd16];
$L__BB0_24:
	st.shared.u16 	[%r8], %rs126;
	bar.sync 	0;
	ld.shared.u16 	%rs89, [%r5];
	// begin inline asm
	{  cvt.f32.f16 %f108, %rs89;}

	// end inline asm
	ld.shared.u16 	%rs90, [%r9];
	// begin inline asm
	{  cvt.f32.f16 %f109, %rs90;}

	// end inline asm
	fma.rn.f32 	%f140, %f108, %f109, %f163;
	ld.shared.u16 	%rs91, [%r5+2];
	// begin inline asm
	{  cvt.f32.f16 %f110, %rs91;}

	// end inline asm
	ld.shared.u16 	%rs92, [%r9+32];
	// begin inline asm
	{  cvt.f32.f16 %f111, %rs92;}

	// end inline asm
	fma.rn.f32 	%f141, %f110, %f111, %f140;
	ld.shared.u16 	%rs93, [%r5+4];
	// begin inline asm
	{  cvt.f32.f16 %f112, %rs93;}

	// end inline asm
	ld.shared.u16 	%rs94, [%r9+64];
	// begin inline asm
	{  cvt.f32.f16 %f113, %rs94;}

	// end inline asm
	fma.rn.f32 	%f142, %f112, %f113, %f141;
	ld.shared.u16 	%rs95, [%r5+6];
	// begin inline asm
	{  cvt.f32.f16 %f114, %rs95;}

	// end inline asm
	ld.shared.u16 	%rs96, [%r9+96];
	// begin inline asm
	{  cvt.f32.f16 %f115, %rs96;}

	// end inline asm
	fma.rn.f32 	%f143, %f114, %f115, %f142;
	ld.shared.u16 	%rs97, [%r5+8];
	// begin inline asm
	{  cvt.f32.f16 %f116, %rs97;}

	// end inline asm
	ld.shared.u16 	%rs98, [%r9+128];
	// begin inline asm
	{  cvt.f32.f16 %f117, %rs98;}

	// end inline asm
	fma.rn.f32 	%f144, %f116, %f117, %f143;
	ld.shared.u16 	%rs99, [%r5+10];
	// begin inline asm
	{  cvt.f32.f16 %f118, %rs99;}

	// end inline asm
	ld.shared.u16 	%rs100, [%r9+160];
	// begin inline asm
	{  cvt.f32.f16 %f119, %rs100;}

	// end inline asm
	fma.rn.f32 	%f145, %f118, %f119, %f144;
	ld.shared.u16 	%rs101, [%r5+12];
	// begin inline asm
	{  cvt.f32.f16 %f120, %rs101;}

	// end inline asm
	ld.shared.u16 	%rs102, [%r9+192];
	// begin inline asm
	{  cvt.f32.f16 %f121, %rs102;}

	// end inline asm
	fma.rn.f32 	%f146, %f120, %f121, %f145;
	ld.shared.u16 	%rs103, [%r5+14];
	// begin inline asm
	{  cvt.f32.f16 %f122, %rs103;}

	// end inline asm
	ld.shared.u16 	%rs104, [%r9+224];
	// begin inline asm
	{  cvt.f32.f16 %f123, %rs104;}

	// end inline asm
	fma.rn.f32 	%f147, %f122, %f123, %f146;
	ld.shared.u16 	%rs105, [%r5+16];
	// begin inline asm
	{  cvt.f32.f16 %f124, %rs105;}

	// end inline asm
	ld.shared.u16 	%rs106, [%r9+256];
	// begin inline asm
	{  cvt.f32.f16 %f125, %rs106;}

	// end inline asm
	fma.rn.f32 	%f148, %f124, %f125, %f147;
	ld.shared.u16 	%rs107, [%r5+18];
	// begin inline asm
	{  cvt.f32.f16 %f126, %rs107;}

	// end inline asm
	ld.shared.u16 	%rs108, [%r9+288];
	// begin inline asm
	{  cvt.f32.f16 %f127, %rs108;}

	// end inline asm
	fma.rn.f32 	%f149, %f126, %f127, %f148;
	ld.shared.u16 	%rs109, [%r5+20];
	// begin inline asm
	{  cvt.f32.f16 %f128, %rs109;}

	// end inline asm
	ld.shared.u16 	%rs110, [%r9+320];
	// begin inline asm
	{  cvt.f32.f16 %f129, %rs110;}

	// end inline asm
	fma.rn.f32 	%f150, %f128, %f129, %f149;
	ld.shared.u16 	%rs111, [%r5+22];
	// begin inline asm
	{  cvt.f32.f16 %f130, %rs111;}

	// end inline asm
	ld.shared.u16 	%rs112, [%r9+352];
	// begin inline asm
	{  cvt.f32.f16 %f131, %rs112;}

	// end inline asm
	fma.rn.f32 	%f151, %f130, %f131, %f150;
	ld.shared.u16 	%rs113, [%r5+24];
	// begin inline asm
	{  cvt.f32.f16 %f132, %rs113;}

	// end inline asm
	ld.shared.u16 	%rs114, [%r9+384];
	// begin inline asm
	{  cvt.f32.f16 %f133, %rs114;}

	// end inline asm
	fma.rn.f32 	%f152, %f132, %f133, %f151;
	ld.shared.u16 	%rs115, [%r5+26];
	// begin inline asm
	{  cvt.f32.f16 %f134, %rs115;}

	// end inline asm
	ld.shared.u16 	%rs116, [%r9+416];
	// begin inline asm
	{  cvt.f32.f16 %f135, %rs116;}

	// end inline asm
	fma.rn.f32 	%f153, %f134, %f135, %f152;
	ld.shared.u16 	%rs117, [%r5+28];
	// begin inline asm
	{  cvt.f32.f16 %f136, %rs117;}

	// end inline asm
	ld.shared.u16 	%rs118, [%r9+448];
	// begin inline asm
	{  cvt.f32.f16 %f137, %rs118;}

	// end inline asm
	fma.rn.f32 	%f154, %f136, %f137, %f153;
	ld.shared.u16 	%rs119, [%r5+30];
	// begin inline asm
	{  cvt.f32.f16 %f138, %rs119;}

	// end inline asm
	ld.shared.u16 	%rs120, [%r9+480];
	// begin inline asm
	{  cvt.f32.f16 %f139, %rs120;}

	// end inline asm
	fma.rn.f32 	%f163, %f138, %f139, %f154;
	bar.sync 	0;
$L__BB0_25:
	setp.ge.u32 	%p23, %r2, %r34;
	setp.ge.u32 	%p24, %r4, %r35;
	or.pred  	%p25, %p23, %p24;
	@%p25 bra 	$L__BB0_27;
	ld.param.u64 	%rd20, [_Z7kernel2ILi16EEviiifPK6__halfS2_fPf_param_7];
	ld.param.f32 	%f159, [_Z7kernel2ILi16EEviiifPK6__halfS2_fPf_param_6];
	ld.param.f32 	%f158, [_Z7kernel2ILi16EEviiifPK6__halfS2_fPf_param_3];
	mad.lo.s32 	%r57, %r35, %r2, %r4;
	cvta.to.global.u64 	%rd17, %rd20;
	mul.wide.u32 	%rd18, %r57, 4;
	add.s64 	%rd19, %rd17, %rd18;
	ld.global.f32 	%f155, [%rd19];
	mul.f32 	%f156, %f159, %f155;
	fma.rn.f32 	%f157, %f158, %f163, %f156;
	st.global.f32 	[%rd19], %f157;
$L__BB0_27:
	ret;

}
	// .globl	_Z7kernel2ILi32EEviiifPK6__halfS2_fPf
.visible .entry _Z7kernel2ILi32EEviiifPK6__halfS2_fPf(
	.param .u32 _Z7kernel2ILi32EEviiifPK6__halfS2_fPf_param_0,
	.param .u32 _Z7kernel2ILi32EEviiifPK6__halfS2_fPf_param_1,
	.param .u32 _Z7kernel2ILi32EEviiifPK6__halfS2_fPf_param_2,
	.param .f32 _Z7kernel2ILi32EEviiifPK6__halfS2_fPf_param_3,
	.param .u64 .ptr .align 1 _Z7kernel2ILi32EEviiifPK6__halfS2_fPf_param_4,
	.param .u64 .ptr .align 1 _Z7kernel2ILi32EEviiifPK6__halfS2_fPf_param_5,
	.param .f32 _Z7kernel2ILi32EEviiifPK6__halfS2_fPf_param_6,
	.param .u64 .ptr .align 1 _Z7kernel2ILi32EEviiifPK6__halfS2_fPf_param_7
)
{
	.reg .pred 	%p<12>;
	.reg .b16 	%rs<75>;
	.reg .b32 	%r<40>;
	.reg .b32 	%f<108>;
	.reg .b64 	%rd<13>;
	.reg .b64 	%fd<3>;
	// demoted variable
	.shared .align 2 .b8 _ZZ7kernel2ILi32EEviiifPK6__halfS2_fPfE2As[2048];
	// demoted variable
	.shared .align 2 .b8 _ZZ7kernel2ILi32EEviiifPK6__halfS2_fPfE2Bs[2048];
	ld.param.u32 	%r22, [_Z7kernel2ILi32EEviiifPK6__halfS2_fPf_param_0];
	ld.param.u32 	%r23, [_Z7kernel2ILi32EEviiifPK6__halfS2_fPf_param_1];
	ld.param.u32 	%r24, [_Z7kernel2ILi32EEviiifPK6__halfS2_fPf_param_2];
	ld.param.f32 	%f4, [_Z7kernel2ILi32EEviiifPK6__halfS2_fPf_param_3];
	ld.param.u64 	%rd4, [_Z7kernel2ILi32EEviiifPK6__halfS2_fPf_param_4];
	ld.param.u64 	%rd5, [_Z7kernel2ILi32EEviiifPK6__halfS2_fPf_param_5];
	ld.param.f32 	%f5, [_Z7kernel2ILi32EEviiifPK6__halfS2_fPf_param_6];
	ld.param.u64 	%rd6, [_Z7kernel2ILi32EEviiifPK6__halfS2_fPf_param_7];
	mov.u32 	%r25, %ctaid.y;
	mov.u32 	%r26, %ntid.y;
	mov.u32 	%r37, %tid.y;
	mad.lo.s32 	%r2, %r25, %r26, %r37;
	mov.u32 	%r27, %ctaid.x;
	mov.u32 	%r28, %ntid.x;
	mov.u32 	%r35, %tid.x;
	mad.lo.s32 	%r4, %r27, %r28, %r35;
	bar.sync 	0;
	setp.lt.s32 	%p1, %r24, 1;
	mov.f32 	%f107, 0f00000000;
	@%p1 bra 	$L__BB1_9;
	shl.b32 	%r30, %r37, 6;
	mov.u32 	%r31, _ZZ7kernel2ILi32EEviiifPK6__halfS2_fPfE2As;
	add.s32 	%r5, %r31, %r30;
	shl.b32 	%r32, %r35, 1;
	add.s32 	%r6, %r5, %r32;
	mov.u32 	%r33, _ZZ7kernel2ILi32EEviiifPK6__halfS2_fPfE2Bs;
	add.s32 	%r8, %r33, %r32;
	add.s32 	%r7, %r8, %r30;
	mad.lo.s32 	%r38, %r37, %r23, %r4;
	shl.b32 	%r10, %r23, 5;
	mad.lo.s32 	%r36, %r24, %r2, %r35;
	cvta.to.global.u64 	%rd1, %rd4;
	cvta.to.global.u64 	%rd2, %rd5;
	mov.f32 	%f107, 0f00000000;
	mov.b32 	%r39, 0;
$L__BB1_2:
	setp.ge.s32 	%p2, %r2, %r22;
	mul.wide.s32 	%rd7, %r36, 2;
	add.s64 	%rd3, %rd1, %rd7;
	setp.ge.s32 	%p3, %r35, %r24;
	or.pred  	%p4, %p2, %p3;
	@%p4 bra 	$L__BB1_4;
	ld.global.u16 	%rs73, [%rd3];
	bra.uni 	$L__BB1_5;
$L__BB1_4:
	mov.f64 	%fd1, 0d0000000000000000;
	// begin inline asm
	{  cvt.rn.f16.f64 %rs73, %fd1;}

	// end inline asm
$L__BB1_5:
	setp.ge.s32 	%p5, %r4, %r23;
	st.shared.u16 	[%r6], %rs73;
	setp.ge.s32 	%p6, %r37, %r24;
	or.pred  	%p7, %p5, %p6;
	@%p7 bra 	$L__BB1_7;
	mul.wide.s32 	%rd8, %r38, 2;
	add.s64 	%rd9, %rd2, %rd8;
	ld.global.u16 	%rs74, [%rd9];
	bra.uni 	$L__BB1_8;
$L__BB1_7:
	mov.f64 	%fd2, 0d0000000000000000;
	// begin inline asm
	{  cvt.rn.f16.f64 %rs74, %fd2;}

	// end inline asm
$L__BB1_8:
	st.shared.u16 	[%r7], %rs74;
	bar.sync 	0;
	ld.shared.u16 	%rs9, [%r5];
	// begin inline asm
	{  cvt.f32.f16 %f8, %rs9;}

	// end inline asm
	ld.shared.u16 	%rs10, [%r8];
	// begin inline asm
	{  cvt.f32.f16 %f9, %rs10;}

	// end inline asm
	fma.rn.f32 	%f72, %f8, %f9, %f107;
	ld.shared.u16 	%rs11, [%r5+2];
	// begin inline asm
	{  cvt.f32.f16 %f10, %rs11;}

	// end inline asm
	ld.shared.u16 	%rs12, [%r8+64];
	// begin inline asm
	{  cvt.f32.f16 %f11, %rs12;}

	// end inline asm
	fma.rn.f32 	%f73, %f10, %f11, %f72;
	ld.shared.u16 	%rs13, [%r5+4];
	// begin inline asm
	{  cvt.f32.f16 %f12, %rs13;}

	// end inline asm
	ld.shared.u16 	%rs14, [%r8+128];
	// begin inline asm
	{  cvt.f32.f16 %f13, %rs14;}

	// end inline asm
	fma.rn.f32 	%f74, %f12, %f13, %f73;
	ld.shared.u16 	%rs15, [%r5+6];
	// begin inline asm
	{  cvt.f32.f16 %f14, %rs15;}

	// end inline asm
	ld.shared.u16 	%rs16, [%r8+192];
	// begin inline asm
	{  cvt.f32.f16 %f15, %rs16;}

	// end inline asm
	fma.rn.f32 	%f75, %f14, %f15, %f74;
	ld.shared.u16 	%rs17, [%r5+8];
	// begin inline asm
	{  cvt.f32.f16 %f16, %rs17;}

	// end inline asm
	ld.shared.u16 	%rs18, [%r8+256];
	// begin inline asm
	{  cvt.f32.f16 %f17, %rs18;}

	// end inline asm
	fma.rn.f32 	%f76, %f16, %f17, %f75;
	ld.shared.u16 	%rs19, [%r5+10];
	// begin inline asm
	{  cvt.f32.f16 %f18, %rs19;}

	// end inline asm
	ld.shared.u16 	%rs20, [%r8+320];
	// begin inline asm
	{  cvt.f32.f16 %f19, %rs20;}

	// end inline asm
	fma.rn.f32 	%f77, %f18, %f19, %f76;
	ld.shared.u16 	%rs21, [%r5+12];
	// begin inline asm
	{  cvt.f32.f16 %f20, %rs21;}

	// end inline asm
	ld.shared.u16 	%rs22, [%r8+384];
	// begin inline asm
	{  cvt.f32.f16 %f21, %rs22;}

	// end inline asm
	fma.rn.f32 	%f78, %f20, %f21, %f77;
	ld.shared.u16 	%rs23, [%r5+14];
	// begin inline asm
	{  cvt.f32.f16 %f22, %rs23;}

	// end inline asm
	ld.shared.u16 	%rs24, [%r8+448];
	// begin inline asm
	{  cvt.f32.f16 %f23, %rs24;}

	// end inline asm
	fma.rn.f32 	%f79, %f22, %f23, %f78;
	ld.shared.u16 	%rs25, [%r5+16];
	// begin inline asm
	{  cvt.f32.f16 %f24, %rs25;}

	// end inline asm
	ld.shared.u16 	%rs26, [%r8+512];
	// begin inline asm
	{  cvt.f32.f16 %f25, %rs26;}

	// end inline asm
	fma.rn.f32 	%f80, %f24, %f25, %f79;
	ld.shared.u16 	%rs27, [%r5+18];
	// begin inline asm
	{  cvt.f32.f16 %f26, %rs27;}

	// end inline asm
	ld.shared.u16 	%rs28, [%r8+576];
	// begin inline asm
	{  cvt.f32.f16 %f27, %rs28;}

	// end inline asm
	fma.rn.f32 	%f81, %f26, %f27, %f80;
	ld.shared.u16 	%rs29, [%r5+20];
	// begin inline asm
	{  cvt.f32.f16 %f28, %rs29;}

	// end inline asm
	ld.shared.u16 	%rs30, [%r8+640];
	// begin inline asm
	{  cvt.f32.f16 %f29, %rs30;}

	// end inline asm
	fma.rn.f32 	%f82, %f28, %f29, %f81;
	ld.shared.u16 	%rs31, [%r5+22];
	// begin inline asm
	{  cvt.f32.f16 %f30, %rs31;}

	// end inline asm
	ld.shared.u16 	%rs32, [%r8+704];
	// begin inline asm
	{  cvt.f32.f16 %f31, %rs32;}

	// end inline asm
	fma.rn.f32 	%f83, %f30, %f31, %f82;
	ld.shared.u16 	%rs33, [%r5+24];
	// begin inline asm
	{  cvt.f32.f16 %f32, %rs33;}

	// end inline asm
	ld.shared.u16 	%rs34, [%r8+768];
	// begin inline asm
	{  cvt.f32.f16 %f33, %rs34;}

	// end inline asm
	fma.rn.f32 	%f84, %f32, %f33, %f83;
	ld.shared.u16 	%rs35, [%r5+26];
	// begin inline asm
	{  cvt.f32.f16 %f34, %rs35;}

	// end inline asm
	ld.shared.u16 	%rs36, [%r8+832];
	// begin inline asm
	{  cvt.f32.f16 %f35, %rs36;}

	// end inline asm
	fma.rn.f32 	%f85, %f34, %f35, %f84;
	ld.shared.u16 	%rs37, [%r5+28];
	// begin inline asm
	{  cvt.f32.f16 %f36, %rs37;}

	// end inline asm
	ld.shared.u16 	%rs38, [%r8+896];
	// begin inline asm
	{  cvt.f32.f16 %f37, %rs38;}

	// end inline asm
	fma.rn.f32 	%f86, %f36, %f37, %f85;
	ld.shared.u16 	%rs39, [%r5+30];
	// begin inline asm
	{  cvt.f32.f16 %f38, %rs39;}

	// end inline asm
	ld.shared.u16 	%rs40, [%r8+960];
	// begin inline asm
	{  cvt.f32.f16 %f39, %rs40;}

	// end inline asm
	fma.rn.f32 	%f87, %f38, %f39, %f86;
	ld.shared.u16 	%rs41, [%r5+32];
	// begin inline asm
	{  cvt.f32.f16 %f40, %rs41;}

	// end inline asm
	ld.shared.u16 	%rs42, [%r8+1024];
	// begin inline asm
	{  cvt.f32.f16 %f41, %rs42;}

	// end inline asm
	fma.rn.f32 	%f88, %f40, %f41, %f87;
	ld.shared.u16 	%rs43, [%r5+34];
	// begin inline asm
	{  cvt.f32.f16 %f42, %rs43;}

	// end inline asm
	ld.shared.u16 	%rs44, [%r8+1088];
	// begin inline asm
	{  cvt.f32.f16 %f43, %rs44;}

	// end inline asm
	fma.rn.f32 	%f89, %f42, %f43, %f88;
	ld.shared.u16 	%rs45, [%r5+36];
	// begin inline asm
	{  cvt.f32.f16 %f44, %rs45;}

	// end inline asm
	ld.shared.u16 	%rs46, [%r8+1152];
	// begin inline asm
	{  cvt.f32.f16 %f45, %rs46;}

	// end inline asm
	fma.rn.f32 	%f90, %f44, %f45, %f89;
	ld.shared.u16 	%rs47, [%r5+38];
	// begin inline asm
	{  cvt.f32.f16 %f46, %rs47;}

	// end inline asm
	ld.shared.u16 	%rs48, [%r8+1216];
	// begin inline asm
	{  cvt.f32.f16 %f47, %rs48;}

	// end inline asm
	fma.rn.f32 	%f91, %f46, %f47, %f90;
	ld.shared.u16 	%rs49, [%r5+40];
	// begin inline asm
	{  cvt.f32.f16 %f48, %rs49;}

	// end inline asm
	ld.shared.u16 	%rs50, [%r8+1280];
	// begin inline asm
	{  cvt.f32.f16 %f49, %rs50;}

	// end inline asm
	fma.rn.f32 	%f92, %f48, %f49, %f91;
	ld.shared.u16 	%rs51, [%r5+42];
	// begin inline asm
	{  cvt.f32.f16 %f50, %rs51;}

	// end inline asm
	ld.shared.u16 	%rs52, [%r8+1344];
	// begin inline asm
	{  cvt.f32.f16 %f51, %rs52;}

	// end inline asm
	fma.rn.f32 	%f93, %f50, %f51, %f92;
	ld.shared.u16 	%rs53, [%r5+44];
	// begin inline asm
	{  cvt.f32.f16 %f52, %rs53;}

	// end inline asm
	ld.shared.u16 	%rs54, [%r8+1408];
	// begin inline asm
	{  cvt.f32.f16 %f53, %rs54;}

	// end inline asm
	fma.rn.f32 	%f94, %f52, %f53, %f93;
	ld.shared.u16 	%rs55, [%r5+46];
	// begin inline asm
	{  cvt.f32.f16 %f54, %rs55;}

	// end inline asm
	ld.shared.u16 	%rs56, [%r8+1472];
	// begin inline asm
	{  cvt.f32.f16 %f55, %rs56;}

	// end inline asm
	fma.rn.f32 	%f95, %f54, %f55, %f94;
	ld.shared.u16 	%rs57, [%r5+48];
	// begin inline asm
	{  cvt.f32.f16 %f56, %rs57;}

	// end inline asm
	ld.shared.u16 	%rs58, [%r8+1536];
	// begin inline asm
	{  cvt.f32.f16 %f57, %rs58;}

	// end inline asm
	fma.rn.f32 	%f96, %f56, %f57, %f95;
	ld.shared.u16 	%rs59, [%r5+50];
	// begin inline asm
	{  cvt.f32.f16 %f58, %rs59;}

	// end inline asm
	ld.shared.u16 	%rs60, [%r8+1600];
	// begin inline asm
	{  cvt.f32.f16 %f59, %rs60;}

	// end inline asm
	fma.rn.f32 	%f97, %f58, %f59, %f96;
	ld.shared.u16 	%rs61, [%r5+52];
	// begin inline asm
	{  cvt.f32.f16 %f60, %rs61;}

	// end inline asm
	ld.shared.u16 	%rs62, [%r8+1664];
	// begin inline asm
	{  cvt.f32.f16 %f61, %rs62;}

	// end inline asm
	fma.rn.f32 	%f98, %f60, %f61, %f97;
	ld.shared.u16 	%rs63, [%r5+54];
	// begin inline asm
	{  cvt.f32.f16 %f62, %rs63;}

	// end inline asm
	ld.shared.u16 	%rs64, [%r8+1728];
	// begin inline asm
	{  cvt.f32.f16 %f63, %rs64;}

	// end inline asm
	fma.rn.f32 	%f99, %f62, %f63, %f98;
	ld.shared.u16 	%rs65, [%r5+56];
	// begin inline asm
	{  cvt.f32.f16 %f64, %rs65;}

	// end inline asm
	ld.shared.u16 	%rs66, [%r8+1792];
	// begin inline asm
	{  cvt.f32.f16 %f65, %rs66;}

	// end inline asm
	fma.rn.f32 	%f100, %f64, %f65, %f99;
	ld.shared.u16 	%rs67, [%r5+58];
	// begin inline asm
	{  cvt.f32.f16 %f66, %rs67;}

	// end inline asm
	ld.shared.u16 	%rs68, [%r8+1856];
	// begin inline asm
	{  cvt.f32.f16 %f67, %rs68;}

	// end inline asm
	fma.rn.f32 	%f101, %f66, %f67, %f100;
	ld.shared.u16 	%rs69, [%r5+60];
	// begin inline asm
	{  cvt.f32.f16 %f68, %rs69;}

	// end inline asm
	ld.shared.u16 	%rs70, [%r8+1920];
	// begin inline asm
	{  cvt.f32.f16 %f69, %rs70;}

	// end inline asm
	fma.rn.f32 	%f102, %f68, %f69, %f101;
	ld.shared.u16 	%rs71, [%r5+62];
	// begin inline asm
	{  cvt.f32.f16 %f70, %rs71;}

	// end inline asm
	ld.shared.u16 	%rs72, [%r8+1984];
	// begin inline asm
	{  cvt.f32.f16 %f71, %rs72;}

	// end inline asm
	fma.rn.f32 	%f107, %f70, %f71, %f102;
	bar.sync 	0;
	add.s32 	%r39, %r39, 32;
	add.s32 	%r38, %r38, %r10;
	add.s32 	%r37, %r37, 32;
	add.s32 	%r36, %r36, 32;
	add.s32 	%r35, %r35, 32;
	setp.lt.s32 	%p8, %r39, %r24;
	@%p8 bra 	$L__BB1_2;
$L__BB1_9:
	setp.ge.u32 	%p9, %r2, %r22;
	setp.ge.u32 	%p10, %r4, %r23;
	or.pred  	%p11, %p9, %p10;
	@%p11 bra 	$L__BB1_11;
	mad.lo.s32 	%r34, %r23, %r2, %r4;
	cvta.to.global.u64 	%rd10, %rd6;
	mul.wide.u32 	%rd11, %r34, 4;
	add.s64 	%rd12, %rd10, %rd11;
	ld.global.f32 	%f103, [%rd12];
	mul.f32 	%f104, %f5, %f103;
	fma.rn.f32 	%f105, %f4, %f107, %f104;
	st.global.f32 	[%rd12], %f105;
$L__BB1_11:
	ret;

}


// ===== COMPILED SASS (sm_100) =====

	.target	sm_100

	.elftype	@"ET_EXEC"


//--------------------- .note.nv.tkinfo           --------------------------
	.section	.note.nv.tkinfo,"",@"SHT_NOTE"
	.sectionflags	@"SHF_NOTE_NV_TKINFO"
	.tkinfo
        /*0018*/ 	.word	0x00000002
        /*0030*/ 	.string	""
        /*0030*/ 	.string	"ptxas"
        /*0030*/ 	.string	"Cuda compilation tools, release 13.0, V13.0.88"
        /*0030*/ 	.string	"Build cuda_13.0.r13.0/compiler.36424714_0"
        /*0030*/ 	.string	"-arch sm_100 -m 64 "



//--------------------- .note.nv.cuinfo           --------------------------
	.section	.note.nv.cuinfo,"",@"SHT_NOTE"
	.sectionflags	@"SHF_NOTE_NV_CUINFO"
        /*0018*/ 	.short	0x0002
        /*001a*/ 	.short	0x0064
        /*001c*/ 	.short	0x0082
	.zero		2


//--------------------- .nv.info                  --------------------------
	.section	.nv.info,"",@"SHT_CUDA_INFO"
	.align	4


	//----- nvinfo : EIATTR_REGCOUNT
	.align		4
        /*0000*/ 	.byte	0x04, 0x2f
        /*0002*/ 	.short	(.L_1 - .L_0)
	.align		4
.L_0:
        /*0004*/ 	.word	index@(_Z7kernel2ILi16EEviiifPK6__halfS2_fPf)
        /*0008*/ 	.word	0x00000020


	//----- nvinfo : EIATTR_FRAME_SIZE
	.align		4
.L_1:
        /*000c*/ 	.byte	0x04, 0x11
        /*000e*/ 	.short	(.L_3 - .L_2)
	.align		4
.L_2:
        /*0010*/ 	.word	index@(_Z7kernel2ILi16EEviiifPK6__halfS2_fPf)
        /*0014*/ 	.word	0x00000000


	//----- nvinfo : EIATTR_REGCOUNT
	.align		4
.L_3:
        /*0018*/ 	.byte	0x04, 0x2f
        /*001a*/ 	.short	(.L_5 - .L_4)
	.align		4
.L_4:
        /*001c*/ 	.word	index@(_Z7kernel2ILi32EEviiifPK6__halfS2_fPf)
        /*0020*/ 	.word	0x0000001e


	//----- nvinfo : EIATTR_FRAME_SIZE
	.align		4
.L_5:
        /*0024*/ 	.byte	0x04, 0x11
        /*0026*/ 	.short	(.L_7 - .L_6)
	.align		4
.L_6:
        /*0028*/ 	.word	index@(_Z7kernel2ILi32EEviiifPK6__halfS2_fPf)
        /*002c*/ 	.word	0x00000000


	//----- nvinfo : EIATTR_MIN_STACK_SIZE
	.align		4
.L_7:
        /*0030*/ 	.byte	0x04, 0x12
        /*0032*/ 	.short	(.L_9 - .L_8)
	.align		4
.L_8:
        /*0034*/ 	.word	index@(_Z7kernel2ILi32EEviiifPK6__halfS2_fPf)
        /*0038*/ 	.word	0x00000000


	//----- nvinfo : EIATTR_MIN_STACK_SIZE
	.align		4
.L_9:
        /*003c*/ 	.byte	0x04, 0x12
        /*003e*/ 	.short	(.L_11 - .L_10)
	.align		4
.L_10:
        /*0040*/ 	.word	index@(_Z7kernel2ILi16EEviiifPK6__halfS2_fPf)
        /*0044*/ 	.word	0x00000000
.L_11:


//--------------------- .nv.compat                --------------------------
	.section	.nv.compat,"",@"SHT_CUDA_COMPAT_INFO"
	.align	4
        /*0000*/ 	.byte	0x02, 0x09, 0x00, 0x00, 0x02, 0x02, 0x01, 0x00, 0x02, 0x05, 0x05, 0x00, 0x03, 0x07, 0x01, 0x01
        /*0010*/ 	.byte	0x02, 0x03, 0x00, 0x00, 0x02, 0x06, 0x01, 0x00, 0x04, 0x0b, 0x08, 0x00, 0x09, 0x00, 0x00, 0x00
        /*0020*/ 	.byte	0x00, 0x00, 0x00, 0x00


//--------------------- .nv.info._Z7kernel2ILi32EEviiifPK6__halfS2_fPf --------------------------
	.section	.nv.info._Z7kernel2ILi32EEviiifPK6__halfS2_fPf,"",@"SHT_CUDA_INFO"
	.sectionflags	@""
	.align	4


	//----- nvinfo : EIATTR_CUDA_API_VERSION
	.align		4
        /*0000*/ 	.byte	0x04, 0x37
        /*0002*/ 	.short	(.L_13 - .L_12)
.L_12:
        /*0004*/ 	.word	0x00000082


	//----- nvinfo : EIATTR_KPARAM_INFO
	.align		4
.L_13:
        /*0008*/ 	.byte	0x04, 0x17
        /*000a*/ 	.short	(.L_15 - .L_14)
.L_14:
        /*000c*/ 	.word	0x00000000
        /*0010*/ 	.short	0x0007
        /*0012*/ 	.short	0x0028
        /*0014*/ 	.byte	0x00, 0xf5, 0x21, 0x00


	//----- nvinfo : EIATTR_KPARAM_INFO
	.align		4
.L_15:
        /*0018*/ 	.byte	0x04, 0x17
        /*001a*/ 	.short	(.L_17 - .L_16)
.L_16:
        /*001c*/ 	.word	0x00000000
        /*0020*/ 	.short	0x0006
        /*0022*/ 	.short	0x0020
        /*0024*/ 	.byte	0x00, 0xf0, 0x11, 0x00


	//----- nvinfo : EIATTR_KPARAM_INFO
	.align		4
.L_17:
        /*0028*/ 	.byte	0x04, 0x17
        /*002a*/ 	.short	(.L_19 - .L_18)
.L_18:
        /*002c*/ 	.word	0x00000000
        /*0030*/ 	.short	0x0005
        /*0032*/ 	.short	0x0018
        /*0034*/ 	.byte	0x00, 0xf5, 0x21, 0x00


	//----- nvinfo : EIATTR_KPARAM_INFO
	.align		4
.L_19:
        /*0038*/ 	.byte	0x04, 0x17
        /*003a*/ 	.short	(.L_21 - .L_20)
.L_20:
        /*003c*/ 	.word	0x00000000
        /*0040*/ 	.short	0x0004
        /*0042*/ 	.short	0x0010
        /*0044*/ 	.byte	0x00, 0xf5, 0x21, 0x00


	//----- nvinfo : EIATTR_KPARAM_INFO
	.align		4
.L_21:
        /*0048*/ 	.byte	0x04, 0x17
        /*004a*/ 	.short	(.L_23 - .L_22)
.L_22:
        /*004c*/ 	.word	0x00000000
        /*0050*/ 	.short	0x0003
        /*0052*/ 	.short	0x000c
        /*0054*/ 	.byte	0x00, 0xf0, 0x11, 0x00


	//----- nvinfo : EIATTR_KPARAM_INFO
	.align		4
.L_23:
        /*0058*/ 	.byte	0x04, 0x17
        /*005a*/ 	.short	(.L_25 - .L_24)
.L_24:
        /*005c*/ 	.word	0x00000000
        /*0060*/ 	.short	0x0002
        /*0062*/ 	.short	0x0008
        /*0064*/ 	.byte	0x00, 0xf0, 0x11, 0x00


	//----- nvinfo : EIATTR_KPARAM_INFO
	.align		4
.L_25:
        /*0068*/ 	.byte	0x04, 0x17
        /*006a*/ 	.short	(.L_27 - .L_26)
.L_26:
        /*006c*/ 	.word	0x00000000
        /*0070*/ 	.short	0x0001
        /*0072*/ 	.short	0x0004
        /*0074*/ 	.byte	0x00, 0xf0, 0x11, 0x00


	//----- nvinfo : EIATTR_KPARAM_INFO
	.align		4
.L_27:
        /*0078*/ 	.byte	0x04, 0x17
        /*007a*/ 	.short	(.L_29 - .L_28)
.L_28:
        /*007c*/ 	.word	0x00000000
        /*0080*/ 	.short	0x0000
        /*0082*/ 	.short	0x0000
        /*0084*/ 	.byte	0x00, 0xf0, 0x11, 0x00


	//----- nvinfo : EIATTR_SPARSE_MMA_MASK
	.align		4
.L_29:
        /*0088*/ 	.byte	0x03, 0x50
        /*008a*/ 	.short	0x0000


	//----- nvinfo : EIATTR_MAXREG_COUNT
	.align		4
        /*008c*/ 	.byte	0x03, 0x1b
        /*008e*/ 	.short	0x00ff


	//----- nvinfo : EIATTR_NUM_BARRIERS
	.align		4
        /*0090*/ 	.byte	0x02, 0x4c
        /*0092*/ 	.byte	0x01
	.zero		1


	//----- nvinfo : EIATTR_MERCURY_ISA_VERSION
	.align		4
        /*0094*/ 	.byte	0x03, 0x5f
        /*0096*/ 	.short	0x0101


	//----- nvinfo : EIATTR_VRC_CTA_INIT_COUNT
	.align		4
        /*0098*/ 	.byte	0x02, 0x4a
	.zero		1
	.zero		1


	//----- nvinfo : EIATTR_EXIT_INSTR_OFFSETS
	.align		4
        /*009c*/ 	.byte	0x04, 0x1c
        /*009e*/ 	.short	(.L_31 - .L_30)


	//   ....[0]....
.L_30:
        /*00a0*/ 	.word	0x00000c20


	//   ....[1]....
        /*00a4*/ 	.word	0x00000cc0


	//----- nvinfo : EIATTR_CBANK_PARAM_SIZE
	.align		4
.L_31:
        /*00a8*/ 	.byte	0x03, 0x19
        /*00aa*/ 	.short	0x0030


	//----- nvinfo : EIATTR_PARAM_CBANK
	.align		4
        /*00ac*/ 	.byte	0x04, 0x0a
        /*00ae*/ 	.short	(.L_33 - .L_32)
	.align		4
.L_32:
        /*00b0*/ 	.word	index@(.nv.constant0._Z7kernel2ILi32EEviiifPK6__halfS2_fPf)
        /*00b4*/ 	.short	0x0380
        /*00b6*/ 	.short	0x0030


	//----- nvinfo : EIATTR_SW_WAR
	.align		4
.L_33:
        /*00b8*/ 	.byte	0x04, 0x36
        /*00ba*/ 	.short	(.L_35 - .L_34)
.L_34:
        /*00bc*/ 	.word	0x00000008
.L_35:


//--------------------- .nv.info._Z7kernel2ILi16EEviiifPK6__halfS2_fPf --------------------------
	.section	.nv.info._Z7kernel2ILi16EEviiifPK6__halfS2_fPf,"",@"SHT_CUDA_INFO"
	.sectionflags	@""
	.align	4


	//----- nvinfo : EIATTR_CUDA_API_VERSION
	.align		4
        /*0000*/ 	.byte	0x04, 0x37
        /*0002*/ 	.short	(.L_37 - .L_36)
.L_36:
        /*0004*/ 	.word	0x00000082


	//----- nvinfo : EIATTR_KPARAM_INFO
	.align		4
.L_37:
        /*0008*/ 	.byte	0x04, 0x17
        /*000a*/ 	.short	(.L_39 - .L_38)
.L_38:
        /*000c*/ 	.word	0x00000000
        /*0010*/ 	.short	0x0007
        /*0012*/ 	.short	0x0028
        /*0014*/ 	.byte	0x00, 0xf5, 0x21, 0x00


	//----- nvinfo : EIATTR_KPARAM_INFO
	.align		4
.L_39:
        /*0018*/ 	.byte	0x04, 0x17
        /*001a*/ 	.short	(.L_41 - .L_40)
.L_40:
        /*001c*/ 	.word	0x00000000
        /*0020*/ 	.short	0x0006
        /*0022*/ 	.short	0x0020
        /*0024*/ 	.byte	0x00, 0xf0, 0x11, 0x00


	//----- nvinfo : EIATTR_KPARAM_INFO
	.align		4
.L_41:
        /*0028*/ 	.byte	0x04, 0x17
        /*002a*/ 	.short	(.L_43 - .L_42)
.L_42:
        /*002c*/ 	.word	0x00000000
        /*0030*/ 	.short	0x0005
        /*0032*/ 	.short	0x0018
        /*0034*/ 	.byte	0x00, 0xf5, 0x21, 0x00


	//----- nvinfo : EIATTR_KPARAM_INFO
	.align		4
.L_43:
        /*0038*/ 	.byte	0x04, 0x17
        /*003a*/ 	.short	(.L_45 - .L_44)
.L_44:
        /*003c*/ 	.word	0x00000000
        /*0040*/ 	.short	0x0004
        /*0042*/ 	.short	0x0010
        /*0044*/ 	.byte	0x00, 0xf5, 0x21, 0x00


	//----- nvinfo : EIATTR_KPARAM_INFO
	.align		4
.L_45:
        /*0048*/ 	.byte	0x04, 0x17
        /*004a*/ 	.short	(.L_47 - .L_46)
.L_46:
        /*004c*/ 	.word	0x00000000
        /*0050*/ 	.short	0x0003
        /*0052*/ 	.short	0x000c
        /*0054*/ 	.byte	0x00, 0xf0, 0x11, 0x00


	//----- nvinfo : EIATTR_KPARAM_INFO
	.align		4
.L_47:
        /*0058*/ 	.byte	0x04, 0x17
        /*005a*/ 	.short	(.L_49 - .L_48)
.L_48:
        /*005c*/ 	.word	0x00000000
        /*0060*/ 	.short	0x0002
        /*0062*/ 	.short	0x0008
        /*0064*/ 	.byte	0x00, 0xf0, 0x11, 0x00


	//----- nvinfo : EIATTR_KPARAM_INFO
	.align		4
.L_49:
        /*0068*/ 	.byte	0x04, 0x17
        /*006a*/ 	.short	(.L_51 - .L_50)
.L_50:
        /*006c*/ 	.word	0x00000000
        /*0070*/ 	.short	0x0001
        /*0072*/ 	.short	0x0004
        /*0074*/ 	.byte	0x00, 0xf0, 0x11, 0x00


	//----- nvinfo : EIATTR_KPARAM_INFO
	.align		4
.L_51:
        /*0078*/ 	.byte	0x04, 0x17
        /*007a*/ 	.short	(.L_53 - .L_52)
.L_52:
        /*007c*/ 	.word	0x00000000
        /*0080*/ 	.short	0x0000
        /*0082*/ 	.short	0x0000
        /*0084*/ 	.byte	0x00, 0xf0, 0x11, 0x00


	//----- nvinfo : EIATTR_SPARSE_MMA_MASK
	.align		4
.L_53:
        /*0088*/ 	.byte	0x03, 0x50
        /*008a*/ 	.short	0x0000


	//----- nvinfo : EIATTR_MAXREG_COUNT
	.align		4
        /*008c*/ 	.byte	0x03, 0x1b
        /*008e*/ 	.short	0x00ff


	//----- nvinfo : EIATTR_NUM_BARRIERS
	.align		4
        /*0090*/ 	.byte	0x02, 0x4c
        /*0092*/ 	.byte	0x01
	.zero		1


	//----- nvinfo : EIATTR_MERCURY_ISA_VERSION
	.align		4
        /*0094*/ 	.byte	0x03, 0x5f
        /*0096*/ 	.short	0x0101


	//----- nvinfo : EIATTR_VRC_CTA_INIT_COUNT
	.align		4
        /*0098*/ 	.byte	0x02, 0x4a
	.zero		1
	.zero		1


	//----- nvinfo : EIATTR_EXIT_INSTR_OFFSETS
	.align		4
        /*009c*/ 	.byte	0x04, 0x1c
        /*009e*/ 	.short	(.L_55 - .L_54)


	//   ....[0]....
.L_54:
        /*00a0*/ 	.word	0x000013e0


	//   ....[1]....
        /*00a4*/ 	.word	0x00001480


	//----- nvinfo : EIATTR_CBANK_PARAM_SIZE
	.align		4
.L_55:
        /*00a8*/ 	.byte	0x03, 0x19
        /*00aa*/ 	.short	0x0030


	//----- nvinfo : EIATTR_PARAM_CBANK
	.align		4
        /*00ac*/ 	.byte	0x04, 0x0a
        /*00ae*/ 	.short	(.L_57 - .L_56)
	.align		4
.L_56:
        /*00b0*/ 	.word	index@(.nv.constant0._Z7kernel2ILi16EEviiifPK6__halfS2_fPf)
        /*00b4*/ 	.short	0x0380
        /*00b6*/ 	.short	0x0030


	//----- nvinfo : EIATTR_SW_WAR
	.align		4
.L_57:
        /*00b8*/ 	.byte	0x04, 0x36
        /*00ba*/ 	.short	(.L_59 - .L_58)
.L_58:
        /*00bc*/ 	.word	0x00000008
.L_59:


//--------------------- .nv.callgraph             --------------------------
	.section	.nv.callgraph,"",@"SHT_CUDA_CALLGRAPH"
	.align	4
	.sectionentsize	8
	.align		4
        /*0000*/ 	.word	0x00000000
	.align		4
        /*0004*/ 	.word	0xffffffff
	.align		4
        /*0008*/ 	.word	0x00000000
	.align		4
        /*000c*/ 	.word	0xfffffffe
	.align		4
        /*0010*/ 	.word	0x00000000
	.align		4
        /*0014*/ 	.word	0xfffffffd
	.align		4
        /*0018*/ 	.word	0x00000000
	.align		4
        /*001c*/ 	.word	0xfffffffc


//--------------------- .text._Z7kernel2ILi32EEviiifPK6__halfS2_fPf --------------------------
	.section	.text._Z7kernel2ILi32EEviiifPK6__halfS2_fPf,"ax",@progbits
	.align	128
        .global         _Z7kernel2ILi32EEviiifPK6__halfS2_fPf
        .type           _Z7kernel2ILi32EEviiifPK6__halfS2_fPf,@function
        .size           _Z7kernel2ILi32EEviiifPK6__halfS2_fPf,(.L_x_7 - _Z7kernel2ILi32EEviiifPK6__halfS2_fPf)
        .other          _Z7kernel2ILi32EEviiifPK6__halfS2_fPf,@"STO_CUDA_ENTRY STV_DEFAULT"
_Z7kernel2ILi32EEviiifPK6__halfS2_fPf:
.text._Z7kernel2ILi32EEviiifPK6__halfS2_fPf:
[----:B------:R-:W-:Y:S01]  /*0000*/  LDC R1, c[0x0][0x37c] ;  /* 0x0000df00ff017b82 */ /* 0x000fe20000000800 */
[----:B------:R-:W0:Y:S01]  /*0010*/  S2R R0, SR_TID.Y ;  /* 0x0000000000007919 */ /* 0x000e220000002200 */
[----:B------:R-:W1:Y:S06]  /*0020*/  LDCU UR7, c[0x0][0x388] ;  /* 0x00007100ff0777ac */ /* 0x000e6c0008000800 */
[----:B------:R-:W0:Y:S01]  /*0030*/  LDC R10, c[0x0][0x364] ;  /* 0x0000d900ff0a7b82 */ /* 0x000e220000000800 */
[----:B------:R-:W-:Y:S01]  /*0040*/  HFMA2 R20, -RZ, RZ, 0, 0 ;  /* 0x00000000ff147431 */ /* 0x000fe200000001ff */
[----:B------:R-:W2:Y:S01]  /*0050*/  S2R R13, SR_TID.X ;  /* 0x00000000000d7919 */ /* 0x000ea20000002100 */
[----:B------:R-:W3:Y:S05]  /*0060*/  LDCU.64 UR8, c[0x0][0x358] ;  /* 0x00006b00ff0877ac */ /* 0x000eea0008000a00 */
[----:B------:R-:W0:Y:S08]  /*0070*/  S2UR UR4, SR_CTAID.Y ;  /* 0x00000000000479c3 */ /* 0x000e300000002600 */
[----:B------:R-:W2:Y:S01]  /*0080*/  S2UR UR5, SR_CTAID.X ;  /* 0x00000000000579c3 */ /* 0x000ea20000002500 */
[----:B-1----:R-:W-:-:S07]  /*0090*/  UISETP.GE.AND UP0, UPT, UR7, 0x1, UPT ;  /* 0x000000010700788c */ /* 0x002fce000bf06270 */
[----:B------:R-:W2:Y:S01]  /*00a0*/  LDC R11, c[0x0][0x360] ;  /* 0x0000d800ff0b7b82 */ /* 0x000ea20000000800 */
[----:B0-----:R-:W-:Y:S02]  /*00b0*/  IMAD R10, R10, UR4, R0 ;  /* 0x000000040a0a7c24 */ /* 0x001fe4000f8e0200 */
[----:B--2---:R-:W-:-:S05]  /*00c0*/  IMAD R11, R11, UR5, R13 ;  /* 0x000000050b0b7c24 */ /* 0x004fca000f8e020d */
[----:B------:R-:W-:Y:S06]  /*00d0*/  BAR.SYNC.DEFER_BLOCKING 0x0 ;  /* 0x0000000000007b1d */ /* 0x000fec0000010000 */
[----:B---3--:R-:W-:Y:S05]  /*00e0*/  BRA.U !UP0, `(.L_x_0) ;  /* 0x0000000908c07547 */ /* 0x008fea000b800000 */
[----:B------:R-:W0:Y:S01]  /*00f0*/  S2UR UR6, SR_CgaCtaId ;  /* 0x00000000000679c3 */ /* 0x000e220000008800 */
[----:B------:R-:W1:Y:S01]  /*0100*/  LDCU UR10, c[0x0][0x384] ;  /* 0x00007080ff0a77ac */ /* 0x000e620008000800 */
[----:B------:R-:W-:Y:S01]  /*0110*/  MOV R20, RZ ;  /* 0x000000ff00147202 */ /* 0x000fe20000000f00 */
[----:B------:R-:W-:Y:S01]  /*0120*/  IMAD R15, R10, UR7, R13 ;  /* 0x000000070a0f7c24 */ /* 0x000fe2000f8e020d */
[----:B------:R-:W-:Y:S01]  /*0130*/  UMOV UR4, 0x400 ;  /* 0x0000040000047882 */ /* 0x000fe20000000000 */
[----:B------:R-:W2:Y:S03]  /*0140*/  LDCU UR12, c[0x0][0x388] ;  /* 0x00007100ff0c77ac */ /* 0x000ea60008000800 */
[----:B------:R-:W3:Y:S01]  /*0150*/  LDC R12, c[0x0][0x384] ;  /* 0x0000e100ff0c7b82 */ /* 0x000ee20000000800 */
[----:B------:R-:W-:Y:S01]  /*0160*/  UIADD3 UR5, UPT, UPT, UR4, 0x800, URZ ;  /* 0x0000080004057890 */ /* 0x000fe2000fffe0ff */
[----:B------:R-:W4:Y:S06]  /*0170*/  LDCU UR11, c[0x0][0x380] ;  /* 0x00007000ff0b77ac */ /* 0x000f2c0008000800 */
[----:B------:R-:W2:Y:S01]  /*0180*/  LDC.64 R2, c[0x0][0x390] ;  /* 0x0000e400ff027b82 */ /* 0x000ea20000000a00 */
[----:B-1----:R-:W-:Y:S01]  /*0190*/  IMAD R19, R0, UR10, R11 ;  /* 0x0000000a00137c24 */ /* 0x002fe2000f8e020b */
[----:B0-----:R-:W-:-:S02]  /*01a0*/  ULEA UR4, UR6, UR4, 0x18 ;  /* 0x0000000406047291 */ /* 0x001fc4000f8ec0ff */
[----:B------:R-:W-:-:S04]  /*01b0*/  ULEA UR5, UR6, UR5, 0x18 ;  /* 0x0000000506057291 */ /* 0x000fc8000f8ec0ff */
[C---:B------:R-:W-:Y:S01]  /*01c0*/  LEA R14, R0.reuse, UR4, 0x6 ;  /* 0x00000004000e7c11 */ /* 0x040fe2000f8e30ff */
[----:B------:R-:W-:Y:S01]  /*01d0*/  UMOV UR4, URZ ;  /* 0x000000ff00047c82 */ /* 0x000fe20008000000 */
[C---:B------:R-:W-:Y:S02]  /*01e0*/  LEA R17, R13.reuse, UR5, 0x1 ;  /* 0x000000050d117c11 */ /* 0x040fe4000f8e08ff */
[----:B------:R-:W-:Y:S02]  /*01f0*/  LEA R18, R13, R14, 0x1 ;  /* 0x0000000e0d127211 */ /* 0x000fe400078e08ff */
[----:B----4-:R-:W-:-:S07]  /*0200*/  LEA R16, R0, R17, 0x6 ;  /* 0x0000001100107211 */ /* 0x010fce00078e30ff */
.L_x_1:
[----:B--2---:R-:W-:Y:S01]  /*0210*/  ISETP.GE.AND P0, PT, R0, UR12, PT ;  /* 0x0000000c00007c0c */ /* 0x004fe2000bf06270 */
[----:B------:R-:W-:Y:S01]  /*0220*/  IMAD.WIDE R4, R15, 0x2, R2 ;  /* 0x000000020f047825 */ /* 0x000fe200078e0202 */
[----:B------:R-:W-:Y:S02]  /*0230*/  ISETP.GE.AND P1, PT, R13, UR12, PT ;  /* 0x0000000c0d007c0c */ /* 0x000fe4000bf26270 */
[----:B---3--:R-:W-:Y:S02]  /*0240*/  ISETP.GE.OR P0, PT, R11, R12, P0 ;  /* 0x0000000c0b00720c */ /* 0x008fe40000706670 */
[----:B------:R-:W-:-:S11]  /*0250*/  ISETP.GE.OR P1, PT, R10, UR11, P1 ;  /* 0x0000000b0a007c0c */ /* 0x000fd60008f26670 */
[----:B------:R-:W0:Y:S02]  /*0260*/  @!P0 LDC.64 R6, c[0x0][0x398] ;  /* 0x0000e600ff068b82 */ /* 0x000e240000000a00 */
[----:B------:R-:W2:Y:S01]  /*0270*/  @!P1 LDG.E.U16 R23, desc[UR8][R4.64] ;  /* 0x0000000804179981 */ /* 0x000ea2000c1e1500 */
[----:B0-----:R-:W-:-:S05]  /*0280*/  @!P0 IMAD.WIDE R8, R19, 0x2, R6 ;  /* 0x0000000213088825 */ /* 0x001fca00078e0206 */
[----:B------:R-:W3:Y:S01]  /*0290*/  @!P0 LDG.E.U16 R25, desc[UR8][R8.64] ;  /* 0x0000000808198981 */ /* 0x000ee2000c1e1500 */
[----:B------:R-:W-:-:S05]  /*02a0*/  @P1 PRMT R23, RZ, 0x7610, R23 ;  /* 0x00007610ff171816 */ /* 0x000fca0000000017 */
[----:B--2---:R-:W-:Y:S01]  /*02b0*/  STS.U16 [R18], R23 ;  /* 0x0000001712007388 */ /* 0x004fe20000000400 */
[----:B------:R-:W-:-:S05]  /*02c0*/  @P0 PRMT R25, RZ, 0x7610, R25 ;  /* 0x00007610ff190816 */ /* 0x000fca0000000019 */
[----:B---3--:R-:W-:Y:S01]  /*02d0*/  STS.U16 [R16], R25 ;  /* 0x0000001910007388 */ /* 0x008fe20000000400 */
[----:B------:R-:W-:Y:S06]  /*02e0*/  BAR.SYNC.DEFER_BLOCKING 0x0 ;  /* 0x0000000000007b1d */ /* 0x000fec0000010000 */
[----:B------:R-:W0:Y:S04]  /*02f0*/  LDS.U16 R24, [R17] ;  /* 0x0000000011187984 */ /* 0x000e280000000400 */
[----:B------:R-:W1:Y:S04]  /*0300*/  LDS.64 R6, [R14] ;  /* 0x000000000e067984 */ /* 0x000e680000000a00 */
[----:B------:R-:W2:Y:S04]  /*0310*/  LDS.U16 R26, [R17+0x40] ;  /* 0x00004000111a7984 */ /* 0x000ea80000000400 */
[----:B------:R-:W3:Y:S04]  /*0320*/  LDS.U16 R22, [R17+0x80] ;  /* 0x0000800011167984 */ /* 0x000ee80000000400 */
[----:B------:R-:W4:Y:S04]  /*0330*/  LDS.U16 R21, [R17+0xc0] ;  /* 0x0000c00011157984 */ /* 0x000f280000000400 */
[----:B------:R-:W5:Y:S04]  /*0340*/  LDS.U16 R9, [R17+0x100] ;  /* 0x0001000011097984 */ /* 0x000f680000000400 */
[----:B------:R-:W5:Y:S04]  /*0350*/  LDS.64 R4, [R14+0x8] ;  /* 0x000008000e047984 */ /* 0x000f680000000a00 */
[----:B------:R-:W5:Y:S01]  /*0360*/  LDS.U16 R8, [R17+0x140] ;  /* 0x0001400011087984 */ /* 0x000f620000000400 */
[----:B0-----:R-:W-:-:S02]  /*0370*/  HADD2.F32 R24, -RZ, R24.H0_H0 ;  /* 0x20000018ff187230 */ /* 0x001fc40000004100 */
[----:B-1----:R-:W-:-:S05]  /*0380*/  HADD2.F32 R23, -RZ, R6.H0_H0 ;  /* 0x20000006ff177230 */ /* 0x002fca0000004100 */
[----:B------:R-:W-:Y:S02]  /*0390*/  FFMA R24, R23, R24, R20 ;  /* 0x0000001817187223 */ /* 0x000fe40000000014 */
[----:B------:R-:W0:Y:S01]  /*03a0*/  LDS.U16 R23, [R17+0x180] ;  /* 0x0001800011177984 */ /* 0x000e220000000400 */
[----:B------:R-:W-:Y:S02]  /*03b0*/  HADD2.F32 R25, -RZ, R6.H1_H1 ;  /* 0x30000006ff197230 */ /* 0x000fe40000004100 */
[----:B--2---:R-:W-:Y:S01]  /*03c0*/  HADD2.F32 R26, -RZ, R26.H0_H0 ;  /* 0x2000001aff1a7230 */ /* 0x004fe20000004100 */
[----:B------:R-:W1:Y:S01]  /*03d0*/  LDS.U16 R20, [R17+0x1c0] ;  /* 0x0001c00011147984 */ /* 0x000e620000000400 */
[----:B---3--:R-:W-:-:S03]  /*03e0*/  HADD2.F32 R22, -RZ, R22.H0_H0 ;  /* 0x20000016ff167230 */ /* 0x008fc60000004100 */
[----:B------:R-:W-:Y:S01]  /*03f0*/  FFMA R24, R25, R26, R24 ;  /* 0x0000001a19187223 */ /* 0x000fe20000000018 */
[--C-:B------:R-:W-:Y:S02]  /*0400*/  HADD2.F32 R25, -RZ, R7.reuse.H0_H0 ;  /* 0x20000007ff197230 */ /* 0x100fe40000004100 */
[----:B------:R-:W-:Y:S02]  /*0410*/  HADD2.F32 R27, -RZ, R7.H1_H1 ;  /* 0x30000007ff1b7230 */ /* 0x000fe40000004100 */
[----:B------:R-:W-:Y:S01]  /*0420*/  LDS.64 R6, [R14+0x10] ;  /* 0x000010000e067984 */ /* 0x000fe20000000a00 */
[----:B------:R-:W-:Y:S01]  /*0430*/  FFMA R22, R25, R22, R24 ;  /* 0x0000001619167223 */ /* 0x000fe20000000018 */
[----:B----4-:R-:W-:Y:S02]  /*0440*/  HADD2.F32 R21, -RZ, R21.H0_H0 ;  /* 0x20000015ff157230 */ /* 0x010fe40000004100 */
[----:B------:R-:W2:Y:S01]  /*0450*/  LDS.U16 R24, [R17+0x200] ;  /* 0x0002000011187984 */ /* 0x000ea20000000400 */
[----:B-----5:R-:W-:-:S02]  /*0460*/  HADD2.F32 R9, -RZ, R9.H0_H0 ;  /* 0x20000009ff097230 */ /* 0x020fc40000004100 */
[----:B------:R-:W-:Y:S01]  /*0470*/  FFMA R21, R27, R21, R22 ;  /* 0x000000151b157223 */ /* 0x000fe20000000016 */
[----:B------:R-:W3:Y:S01]  /*0480*/  LDS.U16 R25, [R17+0x240] ;  /* 0x0002400011197984 */ /* 0x000ee20000000400 */
[--C-:B------:R-:W-:Y:S02]  /*0490*/  HADD2.F32 R22, -RZ, R4.reuse.H0_H0 ;  /* 0x20000004ff167230 */ /* 0x100fe40000004100 */
[----:B------:R-:W-:-:S03]  /*04a0*/  HADD2.F32 R4, -RZ, R4.H1_H1 ;  /* 0x30000004ff047230 */ /* 0x000fc60000004100 */
[----:B------:R-:W-:Y:S02]  /*04b0*/  FFMA R9, R22, R9, R21 ;  /* 0x0000000916097223 */ /* 0x000fe40000000015 */
[----:B------:R-:W4:Y:S01]  /*04c0*/  LDS.U16 R22, [R17+0x280] ;  /* 0x0002800011167984 */ /* 0x000f220000000400 */
[----:B------:R-:W-:-:S03]  /*04d0*/  HADD2.F32 R8, -RZ, R8.H0_H0 ;  /* 0x20000008ff087230 */ /* 0x000fc60000004100 */
[----:B------:R-:W5:Y:S02]  /*04e0*/  LDS.U16 R21, [R17+0x2c0] ;  /* 0x0002c00011157984 */ /* 0x000f640000000400 */
[----:B------:R-:W-:Y:S01]  /*04f0*/  FFMA R4, R4, R8, R9 ;  /* 0x0000000804047223 */ /* 0x000fe20000000009 */
[----:B------:R-:W-:Y:S02]  /*0500*/  HADD2.F32 R9, -RZ, R5.H0_H0 ;  /* 0x20000005ff097230 */ /* 0x000fe40000004100 */
[----:B0-----:R-:W-:-:S05]  /*0510*/  HADD2.F32 R23, -RZ, R23.H0_H0 ;  /* 0x20000017ff177230 */ /* 0x001fca0000004100 */
[----:B------:R-:W-:Y:S02]  /*0520*/  FFMA R4, R9, R23, R4 ;  /* 0x0000001709047223 */ /* 0x000fe40000000004 */
[----:B------:R-:W0:Y:S04]  /*0530*/  LDS.U16 R23, [R17+0x300] ;  /* 0x0003000011177984 */ /* 0x000e280000000400 */
[----:B------:R-:W0:Y:S01]  /*0540*/  LDS.64 R8, [R14+0x18] ;  /* 0x000018000e087984 */ /* 0x000e220000000a00 */
[----:B------:R-:W-:Y:S02]  /*0550*/  HADD2.F32 R5, -RZ, R5.H1_H1 ;  /* 0x30000005ff057230 */ /* 0x000fe40000004100 */
[----:B-1----:R-:W-:Y:S02]  /*0560*/  HADD2.F32 R20, -RZ, R20.H0_H0 ;  /* 0x20000014ff147230 */ /* 0x002fe40000004100 */
[----:B--2---:R-:W-:-:S03]  /*0570*/  HADD2.F32 R24, -RZ, R24.H0_H0 ;  /* 0x20000018ff187230 */ /* 0x004fc60000004100 */
[----:B------:R-:W-:Y:S01]  /*0580*/  FFMA R4, R5, R20, R4 ;  /* 0x0000001405047223 */ /* 0x000fe20000000004 */
[----:B------:R-:W-:Y:S01]  /*0590*/  HADD2.F32 R5, -RZ, R6.H0_H0 ;  /* 0x20000006ff057230 */ /* 0x000fe20000004100 */
[----:B------:R-:W1:Y:S01]  /*05a0*/  LDS.U16 R20, [R17+0x340] ;  /* 0x0003400011147984 */ /* 0x000e620000000400 */
[----:B---3--:R-:W-:-:S03]  /*05b0*/  HADD2.F32 R25, -RZ, R25.H0_H0 ;  /* 0x20000019ff197230 */ /* 0x008fc60000004100 */
[----:B------:R-:W-:Y:S01]  /*05c0*/  FFMA R4, R5, R24, R4 ;  /* 0x0000001805047223 */ /* 0x000fe20000000004 */
[----:B------:R-:W-:Y:S01]  /*05d0*/  HADD2.F32 R5, -RZ, R6.H1_H1 ;  /* 0x30000006ff057230 */ /* 0x000fe20000004100 */
[----:B------:R-:W2:Y:S04]  /*05e0*/  LDS.U16 R24, [R17+0x380] ;  /* 0x0003800011187984 */ /* 0x000ea80000000400 */
[----:B------:R-:W-:Y:S01]  /*05f0*/  FFMA R4, R5, R25, R4 ;  /* 0x0000001905047223 */ /* 0x000fe20000000004 */
[----:B----4-:R-:W-:Y:S01]  /*0600*/  HADD2.F32 R22, -RZ, R22.H0_H0 ;  /* 0x20000016ff167230 */ /* 0x010fe20000004100 */
[----:B------:R-:W3:Y:S01]  /*0610*/  LDS.U16 R25, [R17+0x3c0] ;  /* 0x0003c00011197984 */ /* 0x000ee20000000400 */
[--C-:B------:R-:W-:Y:S02]  /*0620*/  HADD2.F32 R5, -RZ, R7.reuse.H0_H0 ;  /* 0x20000007ff057230 */ /* 0x100fe40000004100 */
[----:B------:R-:W-:Y:S01]  /*0630*/  HADD2.F32 R7, -RZ, R7.H1_H1 ;  /* 0x30000007ff077230 */ /* 0x000fe20000004100 */
[----:B------:R-:W-:Y:S01]  /*0640*/  LDS.U16 R6, [R17+0x400] ;  /* 0x0004000011067984 */ /* 0x000fe20000000400 */
[----:B-----5:R-:W-:-:S02]  /*0650*/  HADD2.F32 R21, -RZ, R21.H0_H0 ;  /* 0x20000015ff157230 */ /* 0x020fc40000004100 */
[----:B------:R-:W-:Y:S02]  /*0660*/  FFMA R22, R5, R22, R4 ;  /* 0x0000001605167223 */ /* 0x000fe40000000004 */
[----:B------:R-:W4:Y:S02]  /*0670*/  LDS.64 R4, [R14+0x20] ;  /* 0x000020000e047984 */ /* 0x000f240000000a00 */
[----:B------:R-:W-:Y:S02]  /*0680*/  FFMA R7, R7, R21, R22 ;  /* 0x0000001507077223 */ /* 0x000fe40000000016 */
[----:B------:R-:W5:Y:S01]  /*0690*/  LDS.U16 R21, [R17+0x440] ;  /* 0x0004400011157984 */ /* 0x000f620000000400 */
[----:B0-----:R-:W-:Y:S02]  /*06a0*/  HADD2.F32 R23, -RZ, R23.H0_H0 ;  /* 0x20000017ff177230 */ /* 0x001fe40000004100 */
[----:B------:R-:W-:-:S05]  /*06b0*/  HADD2.F32 R22, -RZ, R8.H0_H0 ;  /* 0x20000008ff167230 */ /* 0x000fca0000004100 */
[----:B------:R-:W-:Y:S02]  /*06c0*/  FFMA R22, R22, R23, R7 ;  /* 0x0000001716167223 */ /* 0x000fe40000000007 */
[----:B------:R-:W0:Y:S01]  /*06d0*/  LDS.U16 R7, [R17+0x480] ;  /* 0x0004800011077984 */ /* 0x000e220000000400 */
[----:B------:R-:W-:Y:S02]  /*06e0*/  HADD2.F32 R23, -RZ, R8.H1_H1 ;  /* 0x30000008ff177230 */ /* 0x000fe40000004100 */
[----:B-1----:R-:W-:-:S05]  /*06f0*/  HADD2.F32 R20, -RZ, R20.H0_H0 ;  /* 0x20000014ff147230 */ /* 0x002fca0000004100 */
[----:B------:R-:W-:Y:S01]  /*0700*/  FFMA R20, R23, R20, R22 ;  /* 0x0000001417147223 */ /* 0x000fe20000000016 */
[--C-:B------:R-:W-:Y:S01]  /*0710*/  HADD2.F32 R23, -RZ, R9.reuse.H0_H0 ;  /* 0x20000009ff177230 */ /* 0x100fe20000004100 */
[----:B------:R-:W1:Y:S01]  /*0720*/  LDS.U16 R22, [R17+0x4c0] ;  /* 0x0004c00011167984 */ /* 0x000e620000000400 */
[----:B--2---:R-:W-:Y:S02]  /*0730*/  HADD2.F32 R24, -RZ, R24.H0_H0 ;  /* 0x20000018ff187230 */ /* 0x004fe40000004100 */
[----:B------:R-:W-:Y:S02]  /*0740*/  HADD2.F32 R9, -RZ, R9.H1_H1 ;  /* 0x30000009ff097230 */ /* 0x000fe40000004100 */
[----:B---3--:R-:W-:Y:S02]  /*0750*/  HADD2.F32 R25, -RZ, R25.H0_H0 ;  /* 0x20000019ff197230 */ /* 0x008fe40000004100 */
[----:B------:R-:W-:Y:S02]  /*0760*/  FFMA R20, R23, R24, R20 ;  /* 0x0000001817147223 */ /* 0x000fe40000000014 */
[----:B------:R-:W2:Y:S02]  /*0770*/  LDS.U16 R23, [R17+0x500] ;  /* 0x0005000011177984 */ /* 0x000ea40000000400 */
[----:B------:R-:W-:-:S02]  /*0780*/  FFMA R20, R9, R25, R20 ;  /* 0x0000001909147223 */ /* 0x000fc40000000014 */
[----:B------:R-:W3:Y:S01]  /*0790*/  LDS.64 R8, [R14+0x28] ;  /* 0x000028000e087984 */ /* 0x000ee20000000a00 */
[----:B----4-:R-:W-:Y:S02]  /*07a0*/  HADD2.F32 R25, -RZ, R4.H0_H0 ;  /* 0x20000004ff197230 */ /* 0x010fe40000004100 */
[----:B------:R-:W-:Y:S01]  /*07b0*/  HADD2.F32 R6, -RZ, R6.H0_H0 ;  /* 0x20000006ff067230 */ /* 0x000fe20000004100 */
[----:B------:R-:W4:Y:S01]  /*07c0*/  LDS.U16 R24, [R17+0x540] ;  /* 0x0005400011187984 */ /* 0x000f220000000400 */
[----:B-----5:R-:W-:-:S03]  /*07d0*/  HADD2.F32 R21, -RZ, R21.H0_H0 ;  /* 0x20000015ff157230 */ /* 0x020fc60000004100 */
[----:B------:R-:W-:Y:S01]  /*07e0*/  FFMA R6, R25, R6, R20 ;  /* 0x0000000619067223 */ /* 0x000fe20000000014 */
[----:B------:R-:W-:Y:S01]  /*07f0*/  HADD2.F32 R25, -RZ, R4.H1_H1 ;  /* 0x30000004ff197230 */ /* 0x000fe20000004100 */
[----:B------:R-:W-:Y:S04]  /*0800*/  LDS.U16 R20, [R17+0x600] ;  /* 0x0006000011147984 */ /* 0x000fe80000000400 */
[----:B------:R-:W5:Y:S01]  /*0810*/  LDS.U16 R4, [R17+0x580] ;  /* 0x0005800011047984 */ /* 0x000f620000000400 */
[----:B------:R-:W-:Y:S01]  /*0820*/  FFMA R6, R25, R21, R6 ;  /* 0x0000001519067223 */ /* 0x000fe20000000006 */
[----:B------:R-:W-:Y:S02]  /*0830*/  HADD2.F32 R21, -RZ, R5.H0_H0 ;  /* 0x20000005ff157230 */ /* 0x000fe40000004100 */
[----:B------:R-:W5:Y:S01]  /*0840*/  LDS.U16 R25, [R17+0x5c0] ;  /* 0x0005c00011197984 */ /* 0x000f620000000400 */
[----:B0-----:R-:W-:-:S05]  /*0850*/  HADD2.F32 R7, -RZ, R7.H0_H0 ;  /* 0x20000007ff077230 */ /* 0x001fca0000004100 */
[----:B------:R-:W-:Y:S02]  /*0860*/  FFMA R21, R21, R7, R6 ;  /* 0x0000000715157223 */ /* 0x000fe40000000006 */
[----:B------:R-:W0:Y:S01]  /*0870*/  LDS.64 R6, [R14+0x30] ;  /* 0x000030000e067984 */ /* 0x000e220000000a00 */
[----:B------:R-:W-:Y:S02]  /*0880*/  HADD2.F32 R26, -RZ, R5.H1_H1 ;  /* 0x30000005ff1a7230 */ /* 0x000fe40000004100 */
[----:B-1----:R-:W-:-:S05]  /*0890*/  HADD2.F32 R22, -RZ, R22.H0_H0 ;  /* 0x20000016ff167230 */ /* 0x002fca0000004100 */
[----:B------:R-:W-:Y:S01]  /*08a0*/  FFMA R21, R26, R22, R21 ;  /* 0x000000161a157223 */ /* 0x000fe20000000015 */
[----:B--2---:R-:W-:Y:S02]  /*08b0*/  HADD2.F32 R23, -RZ, R23.H0_H0 ;  /* 0x20000017ff177230 */ /* 0x004fe40000004100 */
[--C-:B---3--:R-:W-:Y:S02]  /*08c0*/  HADD2.F32 R22, -RZ, R8.reuse.H0_H0 ;  /* 0x20000008ff167230 */ /* 0x108fe40000004100 */
[----:B------:R-:W-:Y:S02]  /*08d0*/  HADD2.F32 R5, -RZ, R8.H1_H1 ;  /* 0x30000008ff057230 */ /* 0x000fe40000004100 */
[----:B----4-:R-:W-:Y:S02]  /*08e0*/  HADD2.F32 R24, -RZ, R24.H0_H0 ;  /* 0x20000018ff187230 */ /* 0x010fe40000004100 */
[----:B------:R-:W-:Y:S01]  /*08f0*/  FFMA R22, R22, R23, R21 ;  /* 0x0000001716167223 */ /* 0x000fe20000000015 */
[----:B------:R-:W-:Y:S01]  /*0900*/  HADD2.F32 R26, -RZ, R9.H0_H0 ;  /* 0x20000009ff1a7230 */ /* 0x000fe20000004100 */
[----:B------:R-:W1:Y:S02]  /*0910*/  LDS.U16 R21, [R17+0x640] ;  /* 0x0006400011157984 */ /* 0x000e640000000400 */
[----:B------:R-:W-:-:S02]  /*0920*/  FFMA R5, R5, R24, R22 ;  /* 0x0000001805057223 */ /* 0x000fc40000000016 */
[----:B------:R-:W2:Y:S01]  /*0930*/  LDS.U16 R8, [R17+0x680] ;  /* 0x0006800011087984 */ /* 0x000ea20000000400 */
[----:B-----5:R-:W-:-:S03]  /*0940*/  HADD2.F32 R4, -RZ, R4.H0_H0 ;  /* 0x20000004ff047230 */ /* 0x020fc60000004100 */
[----:B------:R-:W-:Y:S01]  /*0950*/  LDS.U16 R22, [R17+0x700] ;  /* 0x0007000011167984 */ /* 0x000fe20000000400 */
[----:B------:R-:W-:Y:S02]  /*0960*/  HADD2.F32 R23, -RZ, R9.H1_H1 ;  /* 0x30000009ff177230 */ /* 0x000fe40000004100 */
[----:B------:R-:W-:Y:S02]  /*0970*/  HADD2.F32 R25, -RZ, R25.H0_H0 ;  /* 0x20000019ff197230 */ /* 0x000fe40000004100 */
[----:B------:R-:W-:Y:S01]  /*0980*/  FFMA R4, R26, R4, R5 ;  /* 0x000000041a047223 */ /* 0x000fe20000000005 */
[----:B------:R-:W3:Y:S03]  /*0990*/  LDS.U16 R9, [R17+0x6c0] ;  /* 0x0006c00011097984 */ /* 0x000ee60000000400 */
[----:B------:R-:W-:Y:S02]  /*09a0*/  FFMA R23, R23, R25, R4 ;  /* 0x0000001917177223 */ /* 0x000fe40000000004 */
[----:B------:R-:W4:Y:S01]  /*09b0*/  LDS.64 R4, [R14+0x38] ;  /* 0x000038000e047984 */ /* 0x000f220000000a00 */
[----:B0-----:R-:W-:-:S02]  /*09c0*/  HADD2.F32 R24, -RZ, R6.H0_H0 ;  /* 0x20000006ff187230 */ /* 0x001fc40000004100 */
[----:B------:R-:W-:Y:S02]  /*09d0*/  HADD2.F32 R25, -RZ, R20.H0_H0 ;  /* 0x20000014ff197230 */ /* 0x000fe40000004100 */
[----:B------:R-:W0:Y:S03]  /*09e0*/  LDS.U16 R20, [R17+0x740] ;  /* 0x0007400011147984 */ /* 0x000e260000000400 */
[----:B------:R-:W-:Y:S02]  /*09f0*/  FFMA R25, R24, R25, R23 ;  /* 0x0000001918197223 */ /* 0x000fe40000000017 */
[----:B------:R-:W5:Y:S04]  /*0a00*/  LDS.U16 R24, [R17+0x780] ;  /* 0x0007800011187984 */ /* 0x000f680000000400 */
[----:B------:R-:W5:Y:S01]  /*0a10*/  LDS.U16 R23, [R17+0x7c0] ;  /* 0x0007c00011177984 */ /* 0x000f620000000400 */
[----:B------:R-:W-:-:S02]  /*0a20*/  HADD2.F32 R6, -RZ, R6.H1_H1 ;  /* 0x30000006ff067230 */ /* 0x000fc40000004100 */
[----:B-1----:R-:W-:Y:S02]  /*0a30*/  HADD2.F32 R21, -RZ, R21.H0_H0 ;  /* 0x20000015ff157230 */ /* 0x002fe40000004100 */
[----:B--2---:R-:W-:-:S03]  /*0a40*/  HADD2.F32 R8, -RZ, R8.H0_H0 ;  /* 0x20000008ff087230 */ /* 0x004fc60000004100 */
[----:B------:R-:W-:Y:S01]  /*0a50*/  FFMA R6, R6, R21, R25 ;  /* 0x0000001506067223 */ /* 0x000fe20000000019 */
[--C-:B------:R-:W-:Y:S02]  /*0a60*/  HADD2.F32 R21, -RZ, R7.reuse.H0_H0 ;  /* 0x20000007ff157230 */ /* 0x100fe40000004100 */
[----:B------:R-:W-:-:S03]  /*0a70*/  HADD2.F32 R7, -RZ, R7.H1_H1 ;  /* 0x30000007ff077230 */ /* 0x000fc60000004100 */
[----:B------:R-:W-:Y:S01]  /*0a80*/  FFMA R6, R21, R8, R6 ;  /* 0x0000000815067223 */ /* 0x000fe20000000006 */
[----:B---3--:R-:W-:Y:S02]  /*0a90*/  HADD2.F32 R9, -RZ, R9.H0_H0 ;  /* 0x20000009ff097230 */ /* 0x008fe40000004100 */
[----:B------:R-:W-:Y:S01]  /*0aa0*/  HADD2.F32 R22, -RZ, R22.H0_H0 ;  /* 0x20000016ff167230 */ /* 0x000fe20000004100 */
[----:B------:R-:W-:Y:S01]  /*0ab0*/  UIADD3 UR4, UPT, UPT, UR4, 0x20, URZ ;  /* 0x0000002004047890 */ /* 0x000fe2000fffe0ff */
[--C-:B----4-:R-:W-:Y:S02]  /*0ac0*/  HADD2.F32 R21, -RZ, R4.reuse.H0_H0 ;  /* 0x20000004ff157230 */ /* 0x110fe40000004100 */
[----:B------:R-:W-:Y:S01]  /*0ad0*/  FFMA R6, R7, R9, R6 ;  /* 0x0000000907067223 */ /* 0x000fe20000000006 */
[----:B------:R-:W-:Y:S01]  /*0ae0*/  HADD2.F32 R7, -RZ, R4.H1_H1 ;  /* 0x30000004ff077230 */ /* 0x000fe20000004100 */
[----:B------:R-:W-:Y:S01]  /*0af0*/  UISETP.GE.AND UP0, UPT, UR4, UR12, UPT ;  /* 0x0000000c0400728c */ /* 0x000fe2000bf06270 */
[----:B0-----:R-:W-:-:S02]  /*0b00*/  HADD2.F32 R20, -RZ, R20.H0_H0 ;  /* 0x20000014ff147230 */ /* 0x001fc40000004100 */
[----:B------:R-:W-:Y:S01]  /*0b10*/  FFMA R6, R21, R22, R6 ;  /* 0x0000001615067223 */ /* 0x000fe20000000006 */
[--C-:B------:R-:W-:Y:S02]  /*0b20*/  HADD2.F32 R9, -RZ, R5.reuse.H0_H0 ;  /* 0x20000005ff097230 */ /* 0x100fe40000004100 */
[----:B-----5:R-:W-:Y:S02]  /*0b30*/  HADD2.F32 R24, -RZ, R24.H0_H0 ;  /* 0x20000018ff187230 */ /* 0x020fe40000004100 */
[----:B------:R-:W-:Y:S01]  /*0b40*/  FFMA R6, R7, R20, R6 ;  /* 0x0000001407067223 */ /* 0x000fe20000000006 */
[----:B------:R-:W-:Y:S02]  /*0b50*/  HADD2.F32 R5, -RZ, R5.H1_H1 ;  /* 0x30000005ff057230 */ /* 0x000fe40000004100 */
[----:B------:R-:W-:Y:S02]  /*0b60*/  HADD2.F32 R23, -RZ, R23.H0_H0 ;  /* 0x20000017ff177230 */ /* 0x000fe40000004100 */
[----:B------:R-:W-:Y:S01]  /*0b70*/  FFMA R6, R9, R24, R6 ;  /* 0x0000001809067223 */ /* 0x000fe20000000006 */
[----:B------:R-:W-:-:S02]  /*0b80*/  IADD3 R0, PT, PT, R0, 0x20, RZ ;  /* 0x0000002000007810 */ /* 0x000fc40007ffe0ff */
[----:B------:R-:W-:Y:S01]  /*0b90*/  IADD3 R13, PT, PT, R13, 0x20, RZ ;  /* 0x000000200d0d7810 */ /* 0x000fe20007ffe0ff */
[----:B------:R-:W-:Y:S01]  /*0ba0*/  FFMA R20, R5, R23, R6 ;  /* 0x0000001705147223 */ /* 0x000fe20000000006 */
[----:B------:R-:W-:Y:S02]  /*0bb0*/  IADD3 R15, PT, PT, R15, 0x20, RZ ;  /* 0x000000200f0f7810 */ /* 0x000fe40007ffe0ff */
[----:B------:R-:W-:Y:S01]  /*0bc0*/  LEA R19, R12, R19, 0x5 ;  /* 0x000000130c137211 */ /* 0x000fe200078e28ff */
[----:B------:R-:W-:Y:S06]  /*0bd0*/  BAR.SYNC.DEFER_BLOCKING 0x0 ;  /* 0x0000000000007b1d */ /* 0x000fec0000010000 */
[----:B------:R-:W-:Y:S05]  /*0be0*/  BRA.U !UP0, `(.L_x_1) ;  /* 0xfffffff508887547 */ /* 0x000fea000b83ffff */
.L_x_0:
[----:B------:R-:W0:Y:S02]  /*0bf0*/  LDCU.64 UR6, c[0x0][0x380] ;  /* 0x00007000ff0677ac */ /* 0x000e240008000a00 */
[----:B0-----:R-:W-:-:S04]  /*0c00*/  ISETP.GE.U32.AND P0, PT, R11, UR7, PT ;  /* 0x000000070b007c0c */ /* 0x001fc8000bf06070 */
[----:B------:R-:W-:-:S13]  /*0c10*/  ISETP.GE.U32.OR P0, PT, R10, UR6, P0 ;  /* 0x000000060a007c0c */ /* 0x000fda0008706470 */
[----:B------:R-:W-:Y:S05]  /*0c20*/  @P0 EXIT ;  /* 0x000000000000094d */ /* 0x000fea0003800000 */
[----:B------:R-:W0:Y:S01]  /*0c30*/  LDC.64 R2, c[0x0][0x3a8] ;  /* 0x0000ea00ff027b82 */ /* 0x000e220000000a00 */
[----:B------:R-:W-:Y:S01]  /*0c40*/  IMAD R11, R10, UR7, R11 ;  /* 0x000000070a0b7c24 */ /* 0x000fe2000f8e020b */
[----:B------:R-:W1:Y:S01]  /*0c50*/  LDCU UR4, c[0x0][0x3a0] ;  /* 0x00007400ff0477ac */ /* 0x000e620008000800 */
[----:B------:R-:W2:Y:S02]  /*0c60*/  LDCU UR5, c[0x0][0x38c] ;  /* 0x00007180ff0577ac */ /* 0x000ea40008000800 */
[----:B0-----:R-:W-:-:S05]  /*0c70*/  IMAD.WIDE.U32 R2, R11, 0x4, R2 ;  /* 0x000000040b027825 */ /* 0x001fca00078e0002 */
[----:B------:R-:W1:Y:S02]  /*0c80*/  LDG.E R0, desc[UR8][R2.64] ;  /* 0x0000000802007981 */ /* 0x000e64000c1e1900 */
[----:B-1----:R-:W-:-:S04]  /*0c90*/  FMUL R5, R0, UR4 ;  /* 0x0000000400057c20 */ /* 0x002fc80008400000 */
[----:B--2---:R-:W-:-:S05]  /*0ca0*/  FFMA R5, R20, UR5, R5 ;  /* 0x0000000514057c23 */ /* 0x004fca0008000005 */
[----:B------:R-:W-:Y:S01]  /*0cb0*/  STG.E desc[UR8][R2.64], R5 ;  /* 0x0000000502007986 */ /* 0x000fe2000c101908 */
[----:B------:R-:W-:Y:S05]  /*0cc0*/  EXIT ;  /* 0x000000000000794d */ /* 0x000fea0003800000 */
.L_x_2:
[----:B------:R-:W-:-:S00]  /*0cd0*/  BRA `(.L_x_2) ;  /* 0xfffffffc00fc7947 */ /* 0x000fc0000383ffff */
[----:B------:R-:W-:-:S00]  /*0ce0*/  NOP ;  /* 0x0000000000007918 */ /* 0x000fc00000000000 */
        /* <DEDUP_REMOVED lines=9> */
.L_x_7:


//--------------------- .text._Z7kernel2ILi16EEviiifPK6__halfS2_fPf --------------------------
	.section	.text._Z7kernel2ILi16EEviiifPK6__halfS2_fPf,"ax",@progbits
	.align	128
        .global         _Z7kernel2ILi16EEviiifPK6__halfS2_fPf
        .type           _Z7kernel2ILi16EEviiifPK6__halfS2_fPf,@function
        .size           _Z7kernel2ILi16EEviiifPK6__halfS2_fPf,(.L_x_8 - _Z7kernel2ILi16EEviiifPK6__halfS2_fPf)
        .other          _Z7kernel2ILi16EEviiifPK6__halfS2_fPf,@"STO_CUDA_ENTRY STV_DEFAULT"
_Z7kernel2ILi16EEviiifPK6__halfS2_fPf:
.text._Z7kernel2ILi16EEviiifPK6__halfS2_fPf:
[----:B------:R-:W-:Y:S01]  /*0000*/  LDC R1, c[0x0][0x37c] ;  /* 0x0000df00ff017b82 */ /* 0x000fe20000000800 */
[----:B------:R-:W0:Y:S01]  /*0010*/  S2R R2, SR_TID.Y ;  /* 0x0000000000027919 */ /* 0x000e220000002200 */
[----:B------:R-:W1:Y:S06]  /*0020*/  LDCU UR7, c[0x0][0x388] ;  /* 0x00007100ff0777ac */ /* 0x000e6c0008000800 */
[----:B------:R-:W0:Y:S01]  /*0030*/  S2UR UR4, SR_CTAID.Y ;  /* 0x00000000000479c3 */ /* 0x000e220000002600 */
[----:B------:R-:W-:Y:S01]  /*0040*/  HFMA2 R18, -RZ, RZ, 0, 0 ;  /* 0x00000000ff127431 */ /* 0x000fe200000001ff */
[----:B------:R-:W2:Y:S01]  /*0050*/  S2R R0, SR_TID.X ;  /* 0x0000000000007919 */ /* 0x000ea20000002100 */
[----:B------:R-:W3:Y:S05]  /*0060*/  LDCU.64 UR10, c[0x0][0x358] ;  /* 0x00006b00ff0a77ac */ /* 0x000eea0008000a00 */
[----:B------:R-:W0:Y:S08]  /*0070*/  LDC R3, c[0x0][0x364] ;  /* 0x0000d900ff037b82 */ /* 0x000e300000000800 */
        /* <DEDUP_REMOVED lines=8> */
[----:B------:R-:W-:Y:S01]  /*0100*/  UMOV UR4, 0x400 ;  /* 0x0000040000047882 */ /* 0x000fe20000000000 */
[----:B------:R-:W-:Y:S01]  /*0110*/  UISETP.GE.U32.AND UP0, UPT, UR7, 0x11, UPT ;  /* 0x000000110700788c */ /* 0x000fe2000bf06070 */
[----:B------:R-:W-:Y:S01]  /*0120*/  MOV R18, RZ ;  /* 0x000000ff00127202 */ /* 0x000fe20000000f00 */
[----:B------:R-:W-:Y:S02]  /*0130*/  UIADD3 UR5, UPT, UPT, UR4, 0x200, URZ ;  /* 0x0000020004057890 */ /* 0x000fe4000fffe0ff */
[----:B------:R-:W-:Y:S02]  /*0140*/  UIADD3 UR8, UPT, UPT, UR7, -0x1, URZ ;  /* 0xffffffff07087890 */ /* 0x000fe4000fffe0ff */
[----:B0-----:R-:W-:Y:S02]  /*0150*/  ULEA UR4, UR6, UR4, 0x18 ;  /* 0x0000000406047291 */ /* 0x001fe4000f8ec0ff */
[----:B------:R-:W-:-:S04]  /*0160*/  ULEA UR5, UR6, UR5, 0x18 ;  /* 0x0000000506057291 */ /* 0x000fc8000f8ec0ff */
[----:B------:R-:W-:Y:S01]  /*0170*/  LEA R5, R2, UR4, 0x5 ;  /* 0x0000000402057c11 */ /* 0x000fe2000f8e28ff */
[----:B------:R-:W-:Y:S01]  /*0180*/  UMOV UR4, URZ ;  /* 0x000000ff00047c82 */ /* 0x000fe20008000000 */
[C---:B------:R-:W-:Y:S02]  /*0190*/  LEA R7, R0.reuse, UR5, 0x1 ;  /* 0x0000000500077c11 */ /* 0x040fe4000f8e08ff */
[----:B------:R-:W-:Y:S02]  /*01a0*/  LEA R4, R0, R5, 0x1 ;  /* 0x0000000500047211 */ /* 0x000fe400078e08ff */
[----:B------:R-:W-:Y:S01]  /*01b0*/  LEA R6, R2, R7, 0x5 ;  /* 0x0000000702067211 */ /* 0x000fe200078e28ff */
[----:B------:R-:W-:Y:S06]  /*01c0*/  BRA.U !UP0, `(.L_x_4) ;  /* 0x0000000d08087547 */ /* 0x000fec000b800000 */
[----:B------:R-:W0:Y:S01]  /*01d0*/  LDC R8, c[0x0][0x384] ;  /* 0x0000e100ff087b82 */ /* 0x000e220000000800 */
[----:B------:R-:W1:Y:S01]  /*01e0*/  LDCU UR5, c[0x0][0x384] ;  /* 0x00007080ff0577ac */ /* 0x000e620008000800 */
[----:B------:R-:W-:Y:S01]  /*01f0*/  IADD3 R12, PT, PT, R2, 0x10, RZ ;  /* 0x00000010020c7810 */ /* 0x000fe20007ffe0ff */
[----:B------:R-:W-:Y:S01]  /*0200*/  IMAD R9, R16, UR7, R0 ;  /* 0x0000000710097c24 */ /* 0x000fe2000f8e0200 */
[----:B------:R-:W-:Y:S01]  /*0210*/  MOV R18, RZ ;  /* 0x000000ff00127202 */ /* 0x000fe20000000f00 */
[----:B------:R-:W-:Y:S01]  /*0220*/  ULEA.HI UR4, UR8, 0x1, URZ, 0x1c ;  /* 0x0000000108047891 */ /* 0x000fe2000f8fe0ff */
[----:B------:R-:W-:Y:S01]  /*0230*/  MOV R10, R0 ;  /* 0x00000000000a7202 */ /* 0x000fe20000000f00 */
[----:B------:R-:W2:Y:S01]  /*0240*/  LDCU UR6, c[0x0][0x388] ;  /* 0x00007100ff0677ac */ /* 0x000ea20008000800 */
[----:B------:R-:W3:Y:S01]  /*0250*/  LDC.64 R20, c[0x0][0x390] ;  /* 0x0000e400ff147b82 */ /* 0x000ee20000000a00 */
[----:B------:R-:W-:Y:S01]  /*0260*/  MOV R11, R2 ;  /* 0x00000002000b7202 */ /* 0x000fe20000000f00 */
[----:B------:R-:W-:Y:S01]  /*0270*/  ULOP3.LUT UR4, UR4, 0x1ffffffe, URZ, 0xc0, !UPT ;  /* 0x1ffffffe04047892 */ /* 0x000fe2000f8ec0ff */
[----:B------:R-:W4:Y:S03]  /*0280*/  LDCU UR9, c[0x0][0x380] ;  /* 0x00007000ff0977ac */ /* 0x000f260008000800 */
[----:B------:R-:W-:Y:S01]  /*0290*/  UIADD3 UR4, UPT, UPT, -UR4, URZ, URZ ;  /* 0x000000ff04047290 */ /* 0x000fe2000fffe1ff */
[----:B-1----:R-:W-:-:S02]  /*02a0*/  IMAD R17, R12, UR5, R3 ;  /* 0x000000050c117c24 */ /* 0x002fc4000f8e0203 */
[----:B------:R-:W-:Y:S01]  /*02b0*/  IMAD R19, R2, UR5, R3 ;  /* 0x0000000502137c24 */ /* 0x000fe2000f8e0203 */
[----:B------:R-:W-:-:S08]  /*02c0*/  UMOV UR5, 0x10 ;  /* 0x0000001000057882 */ /* 0x000fd00000000000 */
.L_x_5:
[----:B--2---:R-:W-:Y:S01]  /*02d0*/  UMOV UR7, UR6 ;  /* 0x0000000600077c82 */ /* 0x004fe20008000000 */
[----:B---3--:R-:W-:Y:S01]  /*02e0*/  IMAD.WIDE R22, R9, 0x2, R20 ;  /* 0x0000000209167825 */ /* 0x008fe200078e0214 */
[----:B------:R-:W-:Y:S02]  /*02f0*/  ISETP.GE.AND P0, PT, R11, UR7, PT ;  /* 0x000000070b007c0c */ /* 0x000fe4000bf06270 */
[----:B------:R-:W-:Y:S02]  /*0300*/  ISETP.GE.AND P1, PT, R10, UR7, PT ;  /* 0x000000070a007c0c */ /* 0x000fe4000bf26270 */
[----:B0-----:R-:W-:Y:S02]  /*0310*/  ISETP.GE.OR P0, PT, R3, R8, P0 ;  /* 0x000000080300720c */ /* 0x001fe40000706670 */
[----:B----4-:R-:W-:-:S11]  /*0320*/  ISETP.GE.OR P1, PT, R16, UR9, P1 ;  /* 0x0000000910007c0c */ /* 0x010fd60008f26670 */
        /* <DEDUP_REMOVED lines=12> */
[----:B------:R-:W3:Y:S01]  /*03f0*/  LDS.U16 R24, [R7+0x40] ;  /* 0x0000400007187984 */ /* 0x000ee20000000400 */
[----:B0-----:R-:W-:-:S02]  /*0400*/  HADD2.F32 R26, -RZ, R26.H0_H0 ;  /* 0x2000001aff1a7230 */ /* 0x001fc40000004100 */
[--C-:B-1----:R-:W-:Y:S02]  /*0410*/  HADD2.F32 R13, -RZ, R14.reuse.H0_H0 ;  /* 0x2000000eff0d7230 */ /* 0x102fe40000004100 */
[----:B------:R-:W-:Y:S02]  /*0420*/  HADD2.F32 R14, -RZ, R14.H1_H1 ;  /* 0x3000000eff0e7230 */ /* 0x000fe40000004100 */
[----:B--2---:R-:W-:Y:S02]  /*0430*/  HADD2.F32 R28, -RZ, R28.H0_H0 ;  /* 0x2000001cff1c7230 */ /* 0x004fe40000004100 */
[----:B------:R-:W-:Y:S02]  /*0440*/  FFMA R13, R13, R26, R18 ;  /* 0x0000001a0d0d7223 */ /* 0x000fe40000000012 */
[----:B------:R-:W0:Y:S02]  /*0450*/  LDS.U16 R18, [R7+0x60] ;  /* 0x0000600007127984 */ /* 0x000e240000000400 */
[----:B------:R-:W-:-:S02]  /*0460*/  FFMA R28, R14, R28, R13 ;  /* 0x0000001c0e1c7223 */ /* 0x000fc4000000000d */
[----:B------:R-:W1:Y:S01]  /*0470*/  LDS.U16 R14, [R7+0x80] ;  /* 0x00008000070e7984 */ /* 0x000e620000000400 */
[----:B---3--:R-:W-:Y:S02]  /*0480*/  HADD2.F32 R24, -RZ, R24.H0_H0 ;  /* 0x20000018ff187230 */ /* 0x008fe40000004100 */
[--C-:B------:R-:W-:Y:S01]  /*0490*/  HADD2.F32 R25, -RZ, R15.reuse.H0_H0 ;  /* 0x2000000fff197230 */ /* 0x100fe20000004100 */
[----:B------:R-:W2:Y:S04]  /*04a0*/  LDS.64 R12, [R5+0x8] ;  /* 0x00000800050c7984 */ /* 0x000ea80000000a00 */
[----:B------:R-:W-:Y:S02]  /*04b0*/  FFMA R28, R25, R24, R28 ;  /* 0x00000018191c7223 */ /* 0x000fe4000000001c */
[----:B------:R-:W3:Y:S04]  /*04c0*/  LDS.U16 R25, [R7+0xa0] ;  /* 0x0000a00007197984 */ /* 0x000ee80000000400 */
[----:B------:R-:W4:Y:S01]  /*04d0*/  LDS.U16 R24, [R7+0xc0] ;  /* 0x0000c00007187984 */ /* 0x000f220000000400 */
[----:B------:R-:W-:-:S02]  /*04e0*/  HADD2.F32 R15, -RZ, R15.H1_H1 ;  /* 0x3000000fff0f7230 */ /* 0x000fc40000004100 */
[----:B0-----:R-:W-:-:S05]  /*04f0*/  HADD2.F32 R18, -RZ, R18.H0_H0 ;  /* 0x20000012ff127230 */ /* 0x001fca0000004100 */
[----:B------:R-:W-:Y:S01]  /*0500*/  FFMA R15, R15, R18, R28 ;  /* 0x000000120f0f7223 */ /* 0x000fe2000000001c */
[----:B-1----:R-:W-:Y:S02]  /*0510*/  HADD2.F32 R18, -RZ, R14.H0_H0 ;  /* 0x2000000eff127230 */ /* 0x002fe40000004100 */
[----:B--2---:R-:W-:-:S05]  /*0520*/  HADD2.F32 R14, -RZ, R12.H0_H0 ;  /* 0x2000000cff0e7230 */ /* 0x004fca0000004100 */
[----:B------:R-:W-:Y:S01]  /*0530*/  FFMA R14, R14, R18, R15 ;  /* 0x000000120e0e7223 */ /* 0x000fe2000000000f */
[----:B------:R-:W-:Y:S01]  /*0540*/  HADD2.F32 R15, -RZ, R12.H1_H1 ;  /* 0x3000000cff0f7230 */ /* 0x000fe20000004100 */
[----:B------:R-:W0:Y:S01]  /*0550*/  LDS.U16 R18, [R7+0xe0] ;  /* 0x0000e00007127984 */ /* 0x000e220000000400 */
[----:B---3--:R-:W-:Y:S02]  /*0560*/  HADD2.F32 R25, -RZ, R25.H0_H0 ;  /* 0x20000019ff197230 */ /* 0x008fe40000004100 */
[----:B----4-:R-:W-:Y:S01]  /*0570*/  HADD2.F32 R26, -RZ, R24.H0_H0 ;  /* 0x20000018ff1a7230 */ /* 0x010fe20000004100 */
[----:B------:R-:W1:Y:S01]  /*0580*/  LDS.U16 R12, [R7+0x100] ;  /* 0x00010000070c7984 */ /* 0x000e620000000400 */
[----:B------:R-:W-:Y:S02]  /*0590*/  HADD2.F32 R24, -RZ, R13.H0_H0 ;  /* 0x2000000dff187230 */ /* 0x000fe40000004100 */
[----:B------:R-:W-:Y:S02]  /*05a0*/  FFMA R25, R15, R25, R14 ;  /* 0x000000190f197223 */ /* 0x000fe4000000000e */
[----:B------:R-:W2:Y:S02]  /*05b0*/  LDS.64 R14, [R5+0x10] ;  /* 0x00001000050e7984 */ /* 0x000ea40000000a00 */
[----:B------:R-:W-:-:S02]  /*05c0*/  FFMA R26, R24, R26, R25 ;  /* 0x0000001a181a7223 */ /* 0x000fc40000000019 */
[----:B------:R-:W3:Y:S04]  /*05d0*/  LDS.U16 R25, [R7+0x120] ;  /* 0x0001200007197984 */ /* 0x000ee80000000400 */
[----:B------:R-:W4:Y:S01]  /*05e0*/  LDS.U16 R24, [R7+0x140] ;  /* 0x0001400007187984 */ /* 0x000f220000000400 */
[----:B------:R-:W-:Y:S02]  /*05f0*/  HADD2.F32 R13, -RZ, R13.H1_H1 ;  /* 0x3000000dff0d7230 */ /* 0x000fe40000004100 */
[----:B0-----:R-:W-:-:S05]  /*0600*/  HADD2.F32 R18, -RZ, R18.H0_H0 ;  /* 0x20000012ff127230 */ /* 0x001fca0000004100 */
[----:B------:R-:W-:Y:S01]  /*0610*/  FFMA R13, R13, R18, R26 ;  /* 0x000000120d0d7223 */ /* 0x000fe2000000001a */
[----:B-1----:R-:W-:Y:S02]  /*0620*/  HADD2.F32 R18, -RZ, R12.H0_H0 ;  /* 0x2000000cff127230 */ /* 0x002fe40000004100 */
[----:B--2---:R-:W-:Y:S02]  /*0630*/  HADD2.F32 R12, -RZ, R14.H0_H0 ;  /* 0x2000000eff0c7230 */ /* 0x004fe40000004100 */
[----:B---3--:R-:W-:-:S03]  /*0640*/  HADD2.F32 R25, -RZ, R25.H0_H0 ;  /* 0x20000019ff197230 */ /* 0x008fc60000004100 */
[----:B------:R-:W-:Y:S01]  /*0650*/  FFMA R12, R12, R18, R13 ;  /* 0x000000120c0c7223 */ /* 0x000fe2000000000d */
[----:B------:R-:W-:Y:S01]  /*0660*/  HADD2.F32 R13, -RZ, R14.H1_H1 ;  /* 0x3000000eff0d7230 */ /* 0x000fe20000004100 */
[----:B------:R-:W0:Y:S04]  /*0670*/  LDS.U16 R18, [R7+0x160] ;  /* 0x0001600007127984 */ /* 0x000e280000000400 */
[----:B------:R-:W-:Y:S01]  /*0680*/  FFMA R25, R13, R25, R12 ;  /* 0x000000190d197223 */ /* 0x000fe2000000000c */
[----:B------:R-:W1:Y:S04]  /*0690*/  LDS.U16 R14, [R7+0x180] ;  /* 0x00018000070e7984 */ /* 0x000e680000000400 */
[----:B------:R-:W2:Y:S01]  /*06a0*/  LDS.64 R12, [R5+0x18] ;  /* 0x00001800050c7984 */ /* 0x000ea20000000a00 */
[----:B----4-:R-:W-:-:S02]  /*06b0*/  HADD2.F32 R26, -RZ, R24.H0_H0 ;  /* 0x20000018ff1a7230 */ /* 0x010fc40000004100 */
[----:B------:R-:W-:-:S05]  /*06c0*/  HADD2.F32 R24, -RZ, R15.H0_H0 ;  /* 0x2000000fff187230 */ /* 0x000fca0000004100 */
[----:B------:R-:W-:Y:S01]  /*06d0*/  FFMA R24, R24, R26, R25 ;  /* 0x0000001a18187223 */ /* 0x000fe20000000019 */
[----:B------:R-:W-:Y:S01]  /*06e0*/  IADD3 R25, PT, PT, R10, 0x10, RZ ;  /* 0x000000100a197810 */ /* 0x000fe20007ffe0ff */
[----:B------:R-:W-:Y:S01]  /*06f0*/  HADD2.F32 R15, -RZ, R15.H1_H1 ;  /* 0x3000000fff0f7230 */ /* 0x000fe20000004100 */
[----:B------:R-:W3:Y:S02]  /*0700*/  LDS.U16 R26, [R7+0x1a0] ;  /* 0x0001a000071a7984 */ /* 0x000ee40000000400 */
[----:B------:R-:W-:Y:S02]  /*0710*/  ISETP.GE.AND P0, PT, R25, UR7, PT ;  /* 0x0000000719007c0c */ /* 0x000fe4000bf06270 */
[----:B------:R-:W-:-:S04]  /*0720*/  IADD3 R25, PT, PT, R11, 0x10, RZ ;  /* 0x000000100b197810 */ /* 0x000fc80007ffe0ff */
[----:B------:R-:W-:Y:S02]  /*0730*/  ISETP.GE.AND P1, PT, R25, UR7, PT ;  /* 0x0000000719007c0c */ /* 0x000fe4000bf26270 */
[----:B------:R-:W4:Y:S02]  /*0740*/  LDS.U16 R25, [R7+0x1c0] ;  /* 0x0001c00007197984 */ /* 0x000f240000000400 */
[----:B------:R-:W-:Y:S01]  /*0750*/  ISETP.LT.AND P1, PT, R3, R8, !P1 ;  /* 0x000000080300720c */ /* 0x000fe20004f21270 */
[----:B0-----:R-:W-:-:S05]  /*0760*/  HADD2.F32 R18, -RZ, R18.H0_H0 ;  /* 0x20000012ff127230 */ /* 0x001fca0000004100 */
[----:B------:R-:W-:Y:S01]  /*0770*/  FFMA R18, R15, R18, R24 ;  /* 0x000000120f127223 */ /* 0x000fe20000000018 */
[----:B-1----:R-:W-:Y:S01]  /*0780*/  HADD2.F32 R14, -RZ, R14.H0_H0 ;  /* 0x2000000eff0e7230 */ /* 0x002fe20000004100 */
[----:B------:R-:W0:Y:S01]  /*0790*/  LDS.U16 R24, [R7+0x1e0] ;  /* 0x0001e00007187984 */ /* 0x000e220000000400 */
[----:B--2---:R-:W-:-:S05]  /*07a0*/  HADD2.F32 R15, -RZ, R12.H0_H0 ;  /* 0x2000000cff0f7230 */ /* 0x004fca0000004100 */
[----:B------:R-:W-:Y:S02]  /*07b0*/  FFMA R18, R15, R14, R18 ;  /* 0x0000000e0f127223 */ /* 0x000fe40000000012 */
[----:B------:R-:W1:Y:S01]  /*07c0*/  @P1 LDC.64 R14, c[0x0][0x398] ;  /* 0x0000e600ff0e1b82 */ /* 0x000e620000000a00 */
[----:B------:R-:W-:-:S13]  /*07d0*/  ISETP.LT.AND P0, PT, R16, UR9, !P0 ;  /* 0x0000000910007c0c */ /* 0x000fda000c701270 */
[----:B------:R-:W-:Y:S01]  /*07e0*/  @!P0 PRMT R27, RZ, 0x7610, R27 ;  /* 0x00007610ff1b8816 */ /* 0x000fe2000000001b */
[----:B------:R-:W-:Y:S01]  /*07f0*/  BAR.SYNC.DEFER_BLOCKING 0x0 ;  /* 0x0000000000007b1d */ /* 0x000fe20000010000 */
[----:B-1----:R-:W-:Y:S01]  /*0800*/  @P1 IMAD.WIDE R28, R17, 0x2, R14 ;  /* 0x00000002111c1825 */ /* 0x002fe200078e020e */
[----:B------:R-:W-:-:S04]  /*0810*/  @!P1 PRMT R15, RZ, 0x7610, R15 ;  /* 0x00007610ff0f9816 */ /* 0x000fc8000000000f */
[----:B------:R3:W2:Y:S04]  /*0820*/  @P0 LDG.E.U16 R27, desc[UR10][R22.64+0x20] ;  /* 0x0000200a161b0981 */ /* 0x0006a8000c1e1500 */
[----:B------:R-:W5:Y:S01]  /*0830*/  @P1 LDG.E.U16 R15, desc[UR10][R28.64] ;  /* 0x0000000a1c0f1981 */ /* 0x000f62000c1e1500 */
[----:B------:R-:W-:Y:S02]  /*0840*/  HADD2.F32 R12, -RZ, R12.H1_H1 ;  /* 0x3000000cff0c7230 */ /* 0x000fe40000004100 */
[----:B---3--:R-:W-:Y:S02]  /*0850*/  HADD2.F32 R23, -RZ, R26.H0_H0 ;  /* 0x2000001aff177230 */ /* 0x008fe40000004100 */
[----:B----4-:R-:W-:-:S03]  /*0860*/  HADD2.F32 R25, -RZ, R25.H0_H0 ;  /* 0x20000019ff197230 */ /* 0x010fc60000004100 */
[----:B------:R-:W-:Y:S01]  /*0870*/  FFMA R12, R12, R23, R18 ;  /* 0x000000170c0c7223 */ /* 0x000fe20000000012 */
[--C-:B------:R-:W-:Y:S02]  /*0880*/  HADD2.F32 R18, -RZ, R13.reuse.H0_H0 ;  /* 0x2000000dff127230 */ /* 0x100fe40000004100 */
[----:B------:R-:W-:Y:S02]  /*0890*/  HADD2.F32 R13, -RZ, R13.H1_H1 ;  /* 0x3000000dff0d7230 */ /* 0x000fe40000004100 */
[----:B0-----:R-:W-:Y:S02]  /*08a0*/  HADD2.F32 R24, -RZ, R24.H0_H0 ;  /* 0x20000018ff187230 */ /* 0x001fe40000004100 */
[----:B------:R-:W-:Y:S01]  /*08b0*/  FFMA R12, R18, R25, R12 ;  /* 0x00000019120c7223 */ /* 0x000fe2000000000c */
[----:B------:R-:W-:-:S04]  /*08c0*/  UIADD3 UR4, UPT, UPT, UR4, 0x2, URZ ;  /* 0x0000000204047890 */ /* 0x000fc8000fffe0ff */
[----:B------:R-:W-:Y:S01]  /*08d0*/  UISETP.NE.AND UP0, UPT, UR4, URZ, UPT ;  /* 0x000000ff0400728c */ /* 0x000fe2000bf05270 */
[----:B------:R-:W-:Y:S02]  /*08e0*/  IADD3 R9, PT, PT, R9, 0x20, RZ ;  /* 0x0000002009097810 */ /* 0x000fe40007ffe0ff */
[----:B------:R-:W-:Y:S02]  /*08f0*/  IADD3 R10, PT, PT, R10, 0x20, RZ ;  /* 0x000000200a0a7810 */ /* 0x000fe40007ffe0ff */
[----:B------:R-:W-:Y:S02]  /*0900*/  IADD3 R11, PT, PT, R11, 0x20, RZ ;  /* 0x000000200b0b7810 */ /* 0x000fe40007ffe0ff */
[C---:B------:R-:W-:Y:S02]  /*0910*/  LEA R19, R8.reuse, R19, 0x5 ;  /* 0x0000001308137211 */ /* 0x040fe400078e28ff */
[----:B------:R-:W-:Y:S01]  /*0920*/  LEA R17, R8, R17, 0x5 ;  /* 0x0000001108117211 */ /* 0x000fe200078e28ff */
[----:B------:R-:W-:Y:S01]  /*0930*/  UIADD3 UR5, UPT, UPT, UR5, 0x20, URZ ;  /* 0x0000002005057890 */ /* 0x000fe2000fffe0ff */
[----:B--2---:R0:W-:Y:S04]  /*0940*/  STS.U16 [R4], R27 ;  /* 0x0000001b04007388 */ /* 0x0041e80000000400 */
[----:B-----5:R-:W-:Y:S01]  /*0950*/  STS.U16 [R6], R15 ;  /* 0x0000000f06007388 */ /* 0x020fe20000000400 */
[----:B------:R-:W-:Y:S06]  /*0960*/  BAR.SYNC.DEFER_BLOCKING 0x0 ;  /* 0x0000000000007b1d */ /* 0x000fec0000010000 */
[----:B------:R-:W1:Y:S04]  /*0970*/  LDS.64 R14, [R5] ;  /* 0x00000000050e7984 */ /* 0x000e680000000a00 */
[----:B------:R-:W2:Y:S04]  /*0980*/  LDS.U16 R22, [R7] ;  /* 0x0000000007167984 */ /* 0x000ea80000000400 */
[----:B------:R-:W3:Y:S04]  /*0990*/  LDS.U16 R23, [R7+0x20] ;  /* 0x0000200007177984 */ /* 0x000ee80000000400 */
[----:B------:R-:W4:Y:S01]  /*09a0*/  LDS.U16 R25, [R7+0x40] ;  /* 0x0000400007197984 */ /* 0x000f220000000400 */
[----:B0-----:R-:W-:-:S03]  /*09b0*/  FFMA R27, R13, R24, R12 ;  /* 0x000000180d1b7223 */ /* 0x001fc6000000000c */
[----:B------:R-:W0:Y:S04]  /*09c0*/  LDS.U16 R24, [R7+0x60] ;  /* 0x0000600007187984 */ /* 0x000e280000000400 */
[----:B------:R-:W-:Y:S01]  /*09d0*/  LDS.U16 R18, [R7+0xa0] ;  /* 0x0000a00007127984 */ /* 0x000fe20000000400 */
[----:B-1----:R-:W-:Y:S02]  /*09e0*/  HADD2.F32 R12, -RZ, R14.H0_H0 ;  /* 0x2000000eff0c7230 */ /* 0x002fe40000004100 */
[----:B--2---:R-:W-:Y:S02]  /*09f0*/  HADD2.F32 R13, -RZ, R22.H0_H0 ;  /* 0x20000016ff0d7230 */ /* 0x004fe40000004100 */
[----:B------:R-:W1:Y:S03]  /*0a00*/  LDS.U16 R22, [R7+0x80] ;  /* 0x0000800007167984 */ /* 0x000e660000000400 */
[----:B------:R-:W-:-:S02]  /*0a10*/  FFMA R26, R12, R13, R27 ;  /* 0x0000000d0c1a7223 */ /* 0x000fc4000000001b */
[----:B------:R-:W2:Y:S01]  /*0a20*/  LDS.64 R12, [R5+0x8] ;  /* 0x00000800050c7984 */ /* 0x000ea20000000a00 */
[----:B------:R-:W-:Y:S02]  /*0a30*/  HADD2.F32 R27, -RZ, R14.H1_H1 ;  /* 0x3000000eff1b7230 */ /* 0x000fe40000004100 */
[----:B---3--:R-:W-:Y:S02]  /*0a40*/  HADD2.F32 R23, -RZ, R23.H0_H0 ;  /* 0x20000017ff177230 */ /* 0x008fe40000004100 */
[----:B----4-:R-:W-:Y:S02]  /*0a50*/  HADD2.F32 R25, -RZ, R25.H0_H0 ;  /* 0x20000019ff197230 */ /* 0x010fe40000004100 */
[--C-:B------:R-:W-:Y:S02]  /*0a60*/  HADD2.F32 R14, -RZ, R15.reuse.H0_H0 ;  /* 0x2000000fff0e7230 */ /* 0x100fe40000004100 */
[----:B------:R-:W-:Y:S01]  /*0a70*/  FFMA R23, R27, R23, R26 ;  /* 0x000000171b177223 */ /* 0x000fe2000000001a */
[----:B------:R-:W-:-:S02]  /*0a80*/  HADD2.F32 R15, -RZ, R15.H1_H1 ;  /* 0x3000000fff0f7230 */ /* 0x000fc40000004100 */
[----:B0-----:R-:W-:Y:S02]  /*0a90*/  HADD2.F32 R24, -RZ, R24.H0_H0 ;  /* 0x20000018ff187230 */ /* 0x001fe40000004100 */
[----:B------:R-:W-:Y:S02]  /*0aa0*/  FFMA R14, R14, R25, R23 ;  /* 0x000000190e0e7223 */ /* 0x000fe40000000017 */
[----:B------:R-:W0:Y:S02]  /*0ab0*/  LDS.U16 R23, [R7+0xc0] ;  /* 0x0000c00007177984 */ /* 0x000e240000000400 */
[----:B------:R-:W-:Y:S02]  /*0ac0*/  FFMA R14, R15, R24, R14 ;  /* 0x000000180f0e7223 */ /* 0x000fe4000000000e */
[----:B------:R-:W3:Y:S04]  /*0ad0*/  LDS.U16 R24, [R7+0xe0] ;  /* 0x0000e00007187984 */ /* 0x000ee80000000400 */
[----:B------:R-:W4:Y:S01]  /*0ae0*/  LDS.U16 R25, [R7+0x100] ;  /* 0x0001000007197984 */ /* 0x000f220000000400 */
[----:B-1----:R-:W-:-:S02]  /*0af0*/  HADD2.F32 R22, -RZ, R22.H0_H0 ;  /* 0x20000016ff167230 */ /* 0x002fc40000004100 */
[----:B--2---:R-:W-:-:S05]  /*0b00*/  HADD2.F32 R15, -RZ, R12.H0_H0 ;  /* 0x2000000cff0f7230 */ /* 0x004fca0000004100 */
[----:B------:R-:W-:Y:S02]  /*0b10*/  FFMA R26, R15, R22, R14 ;  /* 0x000000160f1a7223 */ /* 0x000fe4000000000e */
[----:B------:R-:W1:Y:S01]  /*0b20*/  LDS.64 R14, [R5+0x10] ;  /* 0x00001000050e7984 */ /* 0x000e620000000a00 */
[----:B------:R-:W-:-:S03]  /*0b30*/  HADD2.F32 R27, -RZ, R12.H1_H1 ;  /* 0x3000000cff1b7230 */ /* 0x000fc60000004100 */
[----:B------:R-:W2:Y:S01]  /*0b40*/  LDS.U16 R22, [R7+0x120] ;  /* 0x0001200007167984 */ /* 0x000ea20000000400 */
[----:B------:R-:W-:-:S05]  /*0b50*/  HADD2.F32 R18, -RZ, R18.H0_H0 ;  /* 0x20000012ff127230 */ /* 0x000fca0000004100 */
[----:B------:R-:W-:Y:S02]  /*0b60*/  FFMA R26, R27, R18, R26 ;  /* 0x000000121b1a7223 */ /* 0x000fe4000000001a */
[----:B------:R-:W5:Y:S01]  /*0b70*/  LDS.U16 R18, [R7+0x140] ;  /* 0x0001400007127984 */ /* 0x000f620000000400 */
[----:B0-----:R-:W-:Y:S02]  /*0b80*/  HADD2.F32 R12, -RZ, R23.H0_H0 ;  /* 0x20000017ff0c7230 */ /* 0x001fe40000004100 */
[--C-:B------:R-:W-:Y:S02]  /*0b90*/  HADD2.F32 R23, -RZ, R13.reuse.H0_H0 ;  /* 0x2000000dff177230 */ /* 0x100fe40000004100 */
[----:B------:R-:W-:Y:S02]  /*0ba0*/  HADD2.F32 R13, -RZ, R13.H1_H1 ;  /* 0x3000000dff0d7230 */ /* 0x000fe40000004100 */
[----:B---3--:R-:W-:Y:S02]  /*0bb0*/  HADD2.F32 R24, -RZ, R24.H0_H0 ;  /* 0x20000018ff187230 */ /* 0x008fe40000004100 */
[----:B------:R-:W-:Y:S01]  /*0bc0*/  FFMA R12, R23, R12, R26 ;  /* 0x0000000c170c7223 */ /* 0x000fe2000000001a */
[----:B----4-:R-:W-:Y:S01]  /*0bd0*/  HADD2.F32 R25, -RZ, R25.H0_H0 ;  /* 0x20000019ff197230 */ /* 0x010fe20000004100 */
[----:B------:R-:W0:Y:S02]  /*0be0*/  LDS.U16 R23, [R7+0x160] ;  /* 0x0001600007177984 */ /* 0x000e240000000400 */
[----:B------:R-:W-:Y:S01]  /*0bf0*/  FFMA R12, R13, R24, R12 ;  /* 0x000000180d0c7223 */ /* 0x000fe2000000000c */
[----:B-1----:R-:W-:-:S02]  /*0c00*/  HADD2.F32 R13, -RZ, R14.H0_H0 ;  /* 0x2000000eff0d7230 */ /* 0x002fc40000004100 */
[----:B------:R-:W-:Y:S02]  /*0c10*/  HADD2.F32 R27, -RZ, R14.H1_H1 ;  /* 0x3000000eff1b7230 */ /* 0x000fe40000004100 */
[----:B--2---:R-:W-:Y:S02]  /*0c20*/  HADD2.F32 R22, -RZ, R22.H0_H0 ;  /* 0x20000016ff167230 */ /* 0x004fe40000004100 */
[----:B------:R-:W-:Y:S01]  /*0c30*/  FFMA R12, R13, R25, R12 ;  /* 0x000000190d0c7223 */ /* 0x000fe2000000000c */
[----:B------:R-:W1:Y:S03]  /*0c40*/  LDS.U16 R14, [R7+0x180] ;  /* 0x00018000070e7984 */ /* 0x000e660000000400 */
[----:B------:R-:W-:Y:S02]  /*0c50*/  FFMA R22, R27, R22, R12 ;  /* 0x000000161b167223 */ /* 0x000fe4000000000c */
[----:B------:R-:W2:Y:S01]  /*0c60*/  LDS.64 R12, [R5+0x18] ;  /* 0x00001800050c7984 */ /* 0x000ea20000000a00 */
[----:B------:R-:W-:-:S02]  /*0c70*/  HADD2.F32 R25, -RZ, R15.H0_H0 ;  /* 0x2000000fff197230 */ /* 0x000fc40000004100 */
[----:B-----5:R-:W-:Y:S02]  /*0c80*/  HADD2.F32 R24, -RZ, R18.H0_H0 ;  /* 0x20000012ff187230 */ /* 0x020fe40000004100 */
[----:B------:R-:W3:Y:S03]  /*0c90*/  LDS.U16 R18, [R7+0x1a0] ;  /* 0x0001a00007127984 */ /* 0x000ee60000000400 */
[----:B------:R-:W-:Y:S02]  /*0ca0*/  FFMA R25, R25, R24, R22 ;  /* 0x0000001819197223 */ /* 0x000fe40000000016 */
[----:B------:R-:W4:Y:S04]  /*0cb0*/  LDS.U16 R24, [R7+0x1c0] ;  /* 0x0001c00007187984 */ /* 0x000f280000000400 */
[----:B------:R-:W5:Y:S01]  /*0cc0*/  LDS.U16 R22, [R7+0x1e0] ;  /* 0x0001e00007167984 */ /* 0x000f620000000400 */
[----:B------:R-:W-:-:S02]  /*0cd0*/  HADD2.F32 R26, -RZ, R15.H1_H1 ;  /* 0x3000000fff1a7230 */ /* 0x000fc40000004100 */
[----:B0-----:R-:W-:-:S05]  /*0ce0*/  HADD2.F32 R23, -RZ, R23.H0_H0 ;  /* 0x20000017ff177230 */ /* 0x001fca0000004100 */
[----:B------:R-:W-:Y:S01]  /*0cf0*/  FFMA R23, R26, R23, R25 ;  /* 0x000000171a177223 */ /* 0x000fe20000000019 */
[----:B-1----:R-:W-:Y:S02]  /*0d00*/  HADD2.F32 R14, -RZ, R14.H0_H0 ;  /* 0x2000000eff0e7230 */ /* 0x002fe40000004100 */
[--C-:B--2---:R-:W-:Y:S02]  /*0d10*/  HADD2.F32 R26, -RZ, R12.reuse.H0_H0 ;  /* 0x2000000cff1a7230 */ /* 0x104fe40000004100 */
[----:B------:R-:W-:Y:S02]  /*0d20*/  HADD2.F32 R15, -RZ, R12.H1_H1 ;  /* 0x3000000cff0f7230 */ /* 0x000fe40000004100 */
[----:B---3--:R-:W-:Y:S02]  /*0d30*/  HADD2.F32 R18, -RZ, R18.H0_H0 ;  /* 0x20000012ff127230 */ /* 0x008fe40000004100 */
[----:B------:R-:W-:Y:S01]  /*0d40*/  FFMA R14, R26, R14, R23 ;  /* 0x0000000e1a0e7223 */ /* 0x000fe20000000017 */
[----:B------:R-:W-:-:S02]  /*0d50*/  HADD2.F32 R23, -RZ, R13.H0_H0 ;  /* 0x2000000dff177230 */ /* 0x000fc40000004100 */
[----:B----4-:R-:W-:Y:S02]  /*0d60*/  HADD2.F32 R24, -RZ, R24.H0_H0 ;  /* 0x20000018ff187230 */ /* 0x010fe40000004100 */
[----:B------:R-:W-:Y:S01]  /*0d70*/  FFMA R14, R15, R18, R14 ;  /* 0x000000120f0e7223 */ /* 0x000fe2000000000e */
[----:B------:R-:W-:Y:S02]  /*0d80*/  HADD2.F32 R13, -RZ, R13.H1_H1 ;  /* 0x3000000dff0d7230 */ /* 0x000fe40000004100 */
[----:B-----5:R-:W-:Y:S02]  /*0d90*/  HADD2.F32 R22, -RZ, R22.H0_H0 ;  /* 0x20000016ff167230 */ /* 0x020fe40000004100 */
[----:B------:R-:W-:-:S04]  /*0da0*/  FFMA R14, R23, R24, R14 ;  /* 0x00000018170e7223 */ /* 0x000fc8000000000e */
[----:B------:R-:W-:Y:S01]  /*0db0*/  FFMA R18, R13, R22, R14 ;  /* 0x000000160d127223 */ /* 0x000fe2000000000e */
[----:B------:R-:W-:Y:S06]  /*0dc0*/  BAR.SYNC.DEFER_BLOCKING 0x0 ;  /* 0x0000000000007b1d */ /* 0x000fec0000010000 */
[----:B------:R-:W-:Y:S05]  /*0dd0*/  BRA.U UP0, `(.L_x_5) ;  /* 0xfffffff5003c7547 */ /* 0x000fea000b83ffff */
[----:B------:R-:W-:-:S12]  /*0de0*/  UIADD3 UR4, UPT, UPT, UR5, -0x10, URZ ;  /* 0xfffffff005047890 */ /* 0x000fd8000fffe0ff */
.L_x_4:
[----:B------:R-:W-:-:S09]  /*0df0*/  ULOP3.LUT UP0, URZ, UR8, 0x10, URZ, 0xc0, !UPT ;  /* 0x0000001008ff7892 */ /* 0x000fd2000f80c0ff */
[----:B------:R-:W-:Y:S05]  /*0e00*/  BRA.U UP0, `(.L_x_3) ;  /* 0x0000000500687547 */ /* 0x000fea000b800000 */
[----:B------:R-:W0:Y:S01]  /*0e10*/  LDCU UR5, c[0x0][0x380] ;  /* 0x00007000ff0577ac */ /* 0x000e220008000800 */
[----:B------:R-:W-:Y:S02]  /*0e20*/  IADD3 R11, PT, PT, R0, UR4, RZ ;  /* 0x00000004000b7c10 */ /* 0x000fe4000fffe0ff */
[----:B------:R-:W-:Y:S01]  /*0e30*/  IADD3 R2, PT, PT, R2, UR4, RZ ;  /* 0x0000000402027c10 */ /* 0x000fe2000fffe0ff */
[----:B------:R-:W1:Y:S01]  /*0e40*/  LDCU UR6, c[0x0][0x384] ;  /* 0x00007080ff0677ac */ /* 0x000e620008000800 */
[----:B------:R-:W-:Y:S02]  /*0e50*/  ISETP.GE.AND P0, PT, R11, UR7, PT ;  /* 0x000000070b007c0c */ /* 0x000fe4000bf06270 */
[----:B------:R-:W-:Y:S02]  /*0e60*/  ISETP.GE.AND P1, PT, R2, UR7, PT ;  /* 0x0000000702007c0c */ /* 0x000fe4000bf26270 */
[----:B0-----:R-:W-:Y:S02]  /*0e70*/  ISETP.LT.AND P0, PT, R16, UR5, !P0 ;  /* 0x0000000510007c0c */ /* 0x001fe4000c701270 */
[----:B-1----:R-:W-:-:S11]  /*0e80*/  ISETP.LT.AND P1, PT, R3, UR6, !P1 ;  /* 0x0000000603007c0c */ /* 0x002fd6000cf21270 */
[----:B------:R-:W0:Y:S01]  /*0e90*/  @P0 LDC.64 R12, c[0x0][0x390] ;  /* 0x0000e400ff0c0b82 */ /* 0x000e220000000a00 */
[----:B------:R-:W-:Y:S01]  /*0ea0*/  @P0 IMAD R11, R16, UR7, R11 ;  /* 0x00000007100b0c24 */ /* 0x000fe2000f8e020b */
[----:B------:R-:W-:Y:S01]  /*0eb0*/  @!P0 PRMT R21, RZ, 0x7610, R21 ;  /* 0x00007610ff158816 */ /* 0x000fe20000000015 */
[----:B------:R-:W-:Y:S01]  /*0ec0*/  @P1 IMAD R15, R2, UR6, R3 ;  /* 0x00000006020f1c24 */ /* 0x000fe2000f8e0203 */
[----:B------:R-:W-:-:S04]  /*0ed0*/  @!P1 PRMT R23, RZ, 0x7610, R23 ;  /* 0x00007610ff179816 */ /* 0x000fc80000000017 */
[----:B------:R-:W1:Y:S01]  /*0ee0*/  @P1 LDC.64 R8, c[0x0][0x398] ;  /* 0x0000e600ff081b82 */ /* 0x000e620000000a00 */
[----:B0-----:R-:W-:-:S05]  /*0ef0*/  @P0 IMAD.WIDE R12, R11, 0x2, R12 ;  /* 0x000000020b0c0825 */ /* 0x001fca00078e020c */
[----:B------:R-:W2:Y:S01]  /*0f00*/  @P0 LDG.E.U16 R21, desc[UR10][R12.64] ;  /* 0x0000000a0c150981 */ /* 0x000ea2000c1e1500 */
[----:B-1----:R-:W-:-:S05]  /*0f10*/  @P1 IMAD.WIDE R14, R15, 0x2, R8 ;  /* 0x000000020f0e1825 */ /* 0x002fca00078e0208 */
[----:B------:R-:W3:Y:S04]  /*0f20*/  @P1 LDG.E.U16 R23, desc[UR10][R14.64] ;  /* 0x0000000a0e171981 */ /* 0x000ee8000c1e1500 */
[----:B--2---:R-:W-:Y:S04]  /*0f30*/  STS.U16 [R4], R21 ;  /* 0x0000001504007388 */ /* 0x004fe80000000400 */
[----:B---3--:R-:W-:Y:S01]  /*0f40*/  STS.U16 [R6], R23 ;  /* 0x0000001706007388 */ /* 0x008fe20000000400 */
[----:B------:R-:W-:Y:S06]  /*0f50*/  BAR.SYNC.DEFER_BLOCKING 0x0 ;  /* 0x0000000000007b1d */ /* 0x000fec0000010000 */
[----:B------:R-:W0:Y:S04]  /*0f60*/  LDS.64 R10, [R5] ;  /* 0x00000000050a7984 */ /* 0x000e280000000a00 */
[----:B------:R-:W1:Y:S04]  /*0f70*/  LDS.U16 R22, [R7] ;  /* 0x0000000007167984 */ /* 0x000e680000000400 */
[----:B------:R-:W2:Y:S04]  /*0f80*/  LDS.U16 R24, [R7+0x20] ;  /* 0x0000200007187984 */ /* 0x000ea80000000400 */
[----:B------:R-:W3:Y:S04]  /*0f90*/  LDS.U16 R20, [R7+0x40] ;  /* 0x0000400007147984 */ /* 0x000ee80000000400 */
[----:B------:R-:W4:Y:S04]  /*0fa0*/  LDS.U16 R19, [R7+0x60] ;  /* 0x0000600007137984 */ /* 0x000f280000000400 */
[----:B------:R-:W5:Y:S04]  /*0fb0*/  LDS.64 R8, [R5+0x8] ;  /* 0x0000080005087984 */ /* 0x000f680000000a00 */
[----:B------:R-:W5:Y:S04]  /*0fc0*/  LDS.U16 R17, [R7+0x80] ;  /* 0x0000800007117984 */ /* 0x000f680000000400 */
[----:B------:R-:W5:Y:S04]  /*0fd0*/  LDS.U16 R15, [R7+0xa0] ;  /* 0x0000a000070f7984 */ /* 0x000f680000000400 */
[----:B------:R-:W5:Y:S04]  /*0fe0*/  LDS.U16 R14, [R7+0xc0] ;  /* 0x0000c000070e7984 */ /* 0x000f680000000400 */
[----:B------:R-:W5:Y:S04]  /*0ff0*/  LDS.U16 R2, [R7+0xe0] ;  /* 0x0000e00007027984 */ /* 0x000f680000000400 */
[----:B------:R-:W5:Y:S01]  /*1000*/  LDS.64 R12, [R5+0x10] ;  /* 0x00001000050c7984 */ /* 0x000f620000000a00 */
[----:B0-----:R-:W-:-:S03]  /*1010*/  HADD2.F32 R21, -RZ, R10.H0_H0 ;  /* 0x2000000aff157230 */ /* 0x001fc60000004100 */
[----:B------:R-:W0:Y:S01]  /*1020*/  LDS.U16 R0, [R7+0x100] ;  /* 0x0001000007007984 */ /* 0x000e220000000400 */
[----:B-1----:R-:W-:-:S03]  /*1030*/  HADD2.F32 R22, -RZ, R22.H0_H0 ;  /* 0x20000016ff167230 */ /* 0x002fc60000004100 */
[----:B------:R-:W1:Y:S01]  /*1040*/  LDS.U16 R6, [R7+0x120] ;  /* 0x0001200007067984 */ /* 0x000e620000000400 */
[----:B------:R-:W-:Y:S02]  /*1050*/  HADD2.F32 R4, -RZ, R10.H1_H1 ;  /* 0x3000000aff047230 */ /* 0x000fe40000004100 */
[----:B------:R-:W-:Y:S01]  /*1060*/  FFMA R21, R21, R22, R18 ;  /* 0x0000001615157223 */ /* 0x000fe20000000012 */
[----:B--2---:R-:W-:Y:S01]  /*1070*/  HADD2.F32 R24, -RZ, R24.H0_H0 ;  /* 0x20000018ff187230 */ /* 0x004fe20000004100 */
[----:B------:R-:W2:Y:S04]  /*1080*/  LDS.U16 R10, [R7+0x140] ;  /* 0x00014000070a7984 */ /* 0x000ea80000000400 */
[----:B------:R-:W-:Y:S01]  /*1090*/  FFMA R24, R4, R24, R21 ;  /* 0x0000001804187223 */ /* 0x000fe20000000015 */
[----:B------:R-:W-:Y:S04]  /*10a0*/  LDS.U16 R18, [R7+0x180] ;  /* 0x0001800007127984 */ /* 0x000fe80000000400 */
[----:B------:R-:W2:Y:S01]  /*10b0*/  LDS.U16 R21, [R7+0x160] ;  /* 0x0001600007157984 */ /* 0x000ea20000000400 */
[----:B------:R-:W-:-:S02]  /*10c0*/  HADD2.F32 R23, -RZ, R11.H0_H0 ;  /* 0x2000000bff177230 */ /* 0x000fc40000004100 */
[----:B---3--:R-:W-:Y:S01]  /*10d0*/  HADD2.F32 R20, -RZ, R20.H0_H0 ;  /* 0x20000014ff147230 */ /* 0x008fe20000004100 */
[----:B------:R-:W3:Y:S01]  /*10e0*/  LDS.64 R4, [R5+0x18] ;  /* 0x0000180005047984 */ /* 0x000ee20000000a00 */
[----:B------:R-:W-:Y:S02]  /*10f0*/  HADD2.F32 R25, -RZ, R11.H1_H1 ;  /* 0x3000000bff197230 */ /* 0x000fe40000004100 */
[----:B----4-:R-:W-:Y:S01]  /*1100*/  HADD2.F32 R22, -RZ, R19.H0_H0 ;  /* 0x20000013ff167230 */ /* 0x010fe20000004100 */
[----:B------:R-:W4:Y:S01]  /*1110*/  LDS.U16 R11, [R7+0x1a0] ;  /* 0x0001a000070b7984 */ /* 0x000f220000000400 */
[----:B------:R-:W-:Y:S01]  /*1120*/  FFMA R20, R23, R20, R24 ;  /* 0x0000001417147223 */ /* 0x000fe20000000018 */
[----:B-----5:R-:W-:Y:S02]  /*1130*/  HADD2.F32 R23, -RZ, R8.H0_H0 ;  /* 0x20000008ff177230 */ /* 0x020fe40000004100 */
[----:B------:R-:W5:Y:S01]  /*1140*/  LDS.U16 R19, [R7+0x1c0] ;  /* 0x0001c00007137984 */ /* 0x000f620000000400 */
[----:B------:R-:W-:-:S02]  /*1150*/  HADD2.F32 R24, -RZ, R17.H0_H0 ;  /* 0x20000011ff187230 */ /* 0x000fc40000004100 */
[----:B------:R-:W-:Y:S01]  /*1160*/  FFMA R20, R25, R22, R20 ;  /* 0x0000001619147223 */ /* 0x000fe20000000014 */
[----:B------:R-:W-:Y:S01]  /*1170*/  HADD2.F32 R25, -RZ, R8.H1_H1 ;  /* 0x30000008ff197230 */ /* 0x000fe20000004100 */
[----:B------:R1:W5:Y:S01]  /*1180*/  LDS.U16 R17, [R7+0x1e0] ;  /* 0x0001e00007117984 */ /* 0x0003620000000400 */
[----:B------:R-:W-:Y:S02]  /*1190*/  HADD2.F32 R15, -RZ, R15.H0_H0 ;  /* 0x2000000fff0f7230 */ /* 0x000fe40000004100 */
[----:B------:R-:W-:Y:S01]  /*11a0*/  FFMA R20, R23, R24, R20 ;  /* 0x0000001817147223 */ /* 0x000fe20000000014 */
[--C-:B------:R-:W-:Y:S02]  /*11b0*/  HADD2.F32 R8, -RZ, R9.reuse.H0_H0 ;  /* 0x20000009ff087230 */ /* 0x100fe40000004100 */
[----:B------:R-:W-:Y:S02]  /*11c0*/  HADD2.F32 R14, -RZ, R14.H0_H0 ;  /* 0x2000000eff0e7230 */ /* 0x000fe40000004100 */
[----:B------:R-:W-:Y:S01]  /*11d0*/  FFMA R15, R25, R15, R20 ;  /* 0x0000000f190f7223 */ /* 0x000fe20000000014 */
[----:B------:R-:W-:-:S02]  /*11e0*/  HADD2.F32 R9, -RZ, R9.H1_H1 ;  /* 0x30000009ff097230 */ /* 0x000fc40000004100 */
[----:B------:R-:W-:Y:S02]  /*11f0*/  HADD2.F32 R2, -RZ, R2.H0_H0 ;  /* 0x20000002ff027230 */ /* 0x000fe40000004100 */
[----:B------:R-:W-:Y:S01]  /*1200*/  FFMA R8, R8, R14, R15 ;  /* 0x0000000e08087223 */ /* 0x000fe2000000000f */
[----:B------:R-:W-:Y:S02]  /*1210*/  HADD2.F32 R15, -RZ, R12.H0_H0 ;  /* 0x2000000cff0f7230 */ /* 0x000fe40000004100 */
[----:B0-----:R-:W-:Y:S02]  /*1220*/  HADD2.F32 R0, -RZ, R0.H0_H0 ;  /* 0x20000000ff007230 */ /* 0x001fe40000004100 */
[----:B------:R-:W-:Y:S01]  /*1230*/  FFMA R2, R9, R2, R8 ;  /* 0x0000000209027223 */ /* 0x000fe20000000008 */
[----:B-1----:R-:W-:Y:S02]  /*1240*/  HADD2.F32 R7, -RZ, R12.H1_H1 ;  /* 0x3000000cff077230 */ /* 0x002fe40000004100 */
[----:B------:R-:W-:-:S02]  /*1250*/  HADD2.F32 R6, -RZ, R6.H0_H0 ;  /* 0x20000006ff067230 */ /* 0x000fc40000004100 */
[----:B------:R-:W-:Y:S01]  /*1260*/  FFMA R0, R15, R0, R2 ;  /* 0x000000000f007223 */ /* 0x000fe20000000002 */
[--C-:B------:R-:W-:Y:S02]  /*1270*/  HADD2.F32 R9, -RZ, R13.reuse.H0_H0 ;  /* 0x2000000dff097230 */ /* 0x100fe40000004100 */
[----:B--2---:R-:W-:Y:S02]  /*1280*/  HADD2.F32 R10, -RZ, R10.H0_H0 ;  /* 0x2000000aff0a7230 */ /* 0x004fe40000004100 */
[----:B------:R-:W-:Y:S01]  /*1290*/  FFMA R0, R7, R6, R0 ;  /* 0x0000000607007223 */ /* 0x000fe20000000000 */
[----:B------:R-:W-:Y:S02]  /*12a0*/  HADD2.F32 R13, -RZ, R13.H1_H1 ;  /* 0x3000000dff0d7230 */ /* 0x000fe40000004100 */
[----:B------:R-:W-:Y:S02]  /*12b0*/  HADD2.F32 R21, -RZ, R21.H0_H0 ;  /* 0x20000015ff157230 */ /* 0x000fe40000004100 */
[----:B------:R-:W-:Y:S01]  /*12c0*/  FFMA R0, R9, R10, R0 ;  /* 0x0000000a09007223 */ /* 0x000fe20000000000 */
[----:B------:R-:W-:-:S02]  /*12d0*/  HADD2.F32 R18, -RZ, R18.H0_H0 ;  /* 0x20000012ff127230 */ /* 0x000fc40000004100 */
[--C-:B---3--:R-:W-:Y:S02]  /*12e0*/  HADD2.F32 R7, -RZ, R4.reuse.H0_H0 ;  /* 0x20000004ff077230 */ /* 0x108fe40000004100 */
[----:B------:R-:W-:Y:S01]  /*12f0*/  FFMA R0, R13, R21, R0 ;  /* 0x000000150d007223 */ /* 0x000fe20000000000 */
[----:B------:R-:W-:Y:S02]  /*1300*/  HADD2.F32 R9, -RZ, R4.H1_H1 ;  /* 0x30000004ff097230 */ /* 0x000fe40000004100 */
[----:B----4-:R-:W-:Y:S02]  /*1310*/  HADD2.F32 R11, -RZ, R11.H0_H0 ;  /* 0x2000000bff0b7230 */ /* 0x010fe40000004100 */
[----:B------:R-:W-:Y:S01]  /*1320*/  FFMA R0, R7, R18, R0 ;  /* 0x0000001207007223 */ /* 0x000fe20000000000 */
[----:B------:R-:W-:Y:S02]  /*1330*/  HADD2.F32 R7, -RZ, R5.H0_H0 ;  /* 0x20000005ff077230 */ /* 0x000fe40000004100 */
[----:B-----5:R-:W-:-:S02]  /*1340*/  HADD2.F32 R19, -RZ, R19.H0_H0 ;  /* 0x20000013ff137230 */ /* 0x020fc40000004100 */
[----:B------:R-:W-:Y:S01]  /*1350*/  FFMA R0, R9, R11, R0 ;  /* 0x0000000b09007223 */ /* 0x000fe20000000000 */
[----:B------:R-:W-:Y:S02]  /*1360*/  HADD2.F32 R5, -RZ, R5.H1_H1 ;  /* 0x30000005ff057230 */ /* 0x000fe40000004100 */
[----:B------:R-:W-:Y:S02]  /*1370*/  HADD2.F32 R17, -RZ, R17.H0_H0 ;  /* 0x20000011ff117230 */ /* 0x000fe40000004100 */
[----:B------:R-:W-:-:S04]  /*1380*/  FFMA R0, R7, R19, R0 ;  /* 0x0000001307007223 */ /* 0x000fc80000000000 */
[----:B------:R-:W-:Y:S01]  /*1390*/  FFMA R18, R5, R17, R0 ;  /* 0x0000001105127223 */ /* 0x000fe20000000000 */
[----:B------:R-:W-:Y:S06]  /*13a0*/  BAR.SYNC.DEFER_BLOCKING 0x0 ;  /* 0x0000000000007b1d */ /* 0x000fec0000010000 */
.L_x_3:
        /* <DEDUP_REMOVED lines=14> */
.L_x_6:
        /* <DEDUP_REMOVED lines=15> */
.L_x_8:


//--------------------- .nv.shared._Z7kernel2ILi32EEviiifPK6__halfS2_fPf --------------------------
	.section	.nv.shared._Z7kernel2ILi32EEviiifPK6__halfS2_fPf,"aw",@nobits
	.sectionflags	@""
	.align	2
.nv.shared._Z7kernel2ILi32EEviiifPK6__halfS2_fPf:
	.zero		5120


//--------------------- .nv.shared.reserved.0     --------------------------
	.section	.nv.shared.reserved.0,"aw",@nobits
	.weak		__nv_reservedSMEM_offset_0_alias
	.size		__nv_reservedSMEM_offset_0_alias, 0, 64
	.other		__nv_reservedSMEM_offset_0_alias,@"STO_CUDA_RESERVED_SHARED STV_DEFAULT"
__nv_reservedSMEM_offset_0_alias:
	.zero		0
	.zero		64


//--------------------- .nv.shared._Z7kernel2ILi16EEviiifPK6__halfS2_fPf --------------------------
	.section	.nv.shared._Z7kernel2ILi16EEviiifPK6__halfS2_fPf,"aw",@nobits
	.sectionflags	@""
	.align	2
.nv.shared._Z7kernel2ILi16EEviiifPK6__halfS2_fPf:
	.zero		2048


//--------------------- .nv.constant0._Z7kernel2ILi32EEviiifPK6__halfS2_fPf --------------------------
	.section	.nv.constant0._Z7kernel2ILi32EEviiifPK6__halfS2_fPf,"a",@progbits
	.sectionflags	@""
	.align	4
.nv.constant0._Z7kernel2ILi32EEviiifPK6__halfS2_fPf:
	.zero		944


//--------------------- .nv.constant0._Z7kernel2ILi16EEviiifPK6__halfS2_fPf --------------------------
	.section	.nv.constant0._Z7kernel2ILi16EEviiifPK6__halfS2_fPf,"a",@progbits
	.sectionflags	@""
	.align	4
.nv.constant0._Z7kernel2ILi16EEviiifPK6__halfS2_fPf:
	.zero		944


//--------------------- SYMBOLS --------------------------

	.type		.nv.reservedSmem.offset0,@object
	.size		.nv.reservedSmem.offset0,0x4
	.type		.nv.reservedSmem.cap,@object
	.size		.nv.reservedSmem.cap,0x4
